	.target	sm_90a

	.elftype	@"ET_EXEC"


//--------------------- .note.nv.tkinfo           --------------------------
	.section	.note.nv.tkinfo,"",@"SHT_NOTE"
	.sectionflags	@"SHF_NOTE_NV_TKINFO"
	.tkinfo
        /*0018*/ 	.word	0x00000002
        /*0030*/ 	.string	""
        /*0030*/ 	.string	"ptxas"
        /*0030*/ 	.string	"Cuda compilation tools, release 13.0, V13.0.88"
        /*0030*/ 	.string	"Build cuda_13.0.r13.0/compiler.36424714_0"
        /*0030*/ 	.string	"-arch sm_90a -m 64 "



//--------------------- .note.nv.cuinfo           --------------------------
	.section	.note.nv.cuinfo,"",@"SHT_NOTE"
	.sectionflags	@"SHF_NOTE_NV_CUINFO"
        /*0018*/ 	.short	0x0002
        /*001a*/ 	.short	0x005a
        /*001c*/ 	.short	0x0082
	.zero		2


//--------------------- .nv.info                  --------------------------
	.section	.nv.info,"",@"SHT_CUDA_INFO"
	.align	4


	//----- nvinfo : EIATTR_REGCOUNT
	.align		4
        /*0000*/ 	.byte	0x04, 0x2f
        /*0002*/ 	.short	(.L_12 - .L_11)
	.align		4
.L_11:
        /*0004*/ 	.word	index@(_ZN7cutlass13device_kernelINS_4gemm6kernel13GemmUniversalIN4cute5tupleIJiiiiEEENS1_10collective13CollectiveMmaINS1_37MainloopSm90TmaGmmaWarpSpecializedFP8ILi6ENS5_IJNS4_1CILi1EEESB_SB_EEENS1_35KernelTmaWarpSpecializedCooperativeEEENS5_IJNSA_ILi128EEESF_NSA_ILi32EEEEEENS_12float_e5m2_tENS5_IJlSB_lEEESI_SJ_NS4_8TiledMMAINS4_8MMA_AtomIJNS4_4SM904GMMA31MMA_64x128x32_F32E5M2E5M2_SS_TNILNSN_7ScaleInE1ELSP_1EEEEEENS4_6LayoutINS5_IJNSA_ILi2EEESB_SB_EEENS5_IJSB_NSA_ILi0EEESV_EEEEENS5_IJNS4_10UnderscoreESY_SY_EEEEENS4_13SM90_TMA_LOADENS4_14ComposedLayoutINS4_7SwizzleILi1ELi4ELi3EEENS4_18smem_ptr_flag_bitsILi8EEENSS_INS5_IJNSA_ILi8EEESG_EEENS5_IJSG_SB_EEEEEEEvNS4_8identityES11_S1B_vS1C_EENS_8epilogue10collective6detail29Sm90TmaWarpSpecializedAdapterINS1F_15DefaultEpilogueISI_SJ_SJ_NS1E_6thread17LinearCombinationISI_Li1EffLNS1J_9ScaleType4KindE0ELNS_15FloatRoundStyleE2ESI_EENS1_15EpilogueDefaultEEEEEvvEEEEvNT_6ParamsE)
        /*0008*/ 	.word	0x000000a8


	//----- nvinfo : EIATTR_FRAME_SIZE
	.align		4
.L_12:
        /*000c*/ 	.byte	0x04, 0x11
        /*000e*/ 	.short	(.L_14 - .L_13)
	.align		4
.L_13:
        /*0010*/ 	.word	index@(_ZN7cutlass13device_kernelINS_4gemm6kernel13GemmUniversalIN4cute5tupleIJiiiiEEENS1_10collective13CollectiveMmaINS1_37MainloopSm90TmaGmmaWarpSpecializedFP8ILi6ENS5_IJNS4_1CILi1EEESB_SB_EEENS1_35KernelTmaWarpSpecializedCooperativeEEENS5_IJNSA_ILi128EEESF_NSA_ILi32EEEEEENS_12float_e5m2_tENS5_IJlSB_lEEESI_SJ_NS4_8TiledMMAINS4_8MMA_AtomIJNS4_4SM904GMMA31MMA_64x128x32_F32E5M2E5M2_SS_TNILNSN_7ScaleInE1ELSP_1EEEEEENS4_6LayoutINS5_IJNSA_ILi2EEESB_SB_EEENS5_IJSB_NSA_ILi0EEESV_EEEEENS5_IJNS4_10UnderscoreESY_SY_EEEEENS4_13SM90_TMA_LOADENS4_14ComposedLayoutINS4_7SwizzleILi1ELi4ELi3EEENS4_18smem_ptr_flag_bitsILi8EEENSS_INS5_IJNSA_ILi8EEESG_EEENS5_IJSG_SB_EEEEEEEvNS4_8identityES11_S1B_vS1C_EENS_8epilogue10collective6detail29Sm90TmaWarpSpecializedAdapterINS1F_15DefaultEpilogueISI_SJ_SJ_NS1E_6thread17LinearCombinationISI_Li1EffLNS1J_9ScaleType4KindE0ELNS_15FloatRoundStyleE2ESI_EENS1_15EpilogueDefaultEEEEEvvEEEEvNT_6ParamsE)
        /*0014*/ 	.word	0x00000000


	//----- nvinfo : EIATTR_MIN_STACK_SIZE
	.align		4
.L_14:
        /*0018*/ 	.byte	0x04, 0x12
        /*001a*/ 	.short	(.L_16 - .L_15)
	.align		4
.L_15:
        /*001c*/ 	.word	index@(_ZN7cutlass13device_kernelINS_4gemm6kernel13GemmUniversalIN4cute5tupleIJiiiiEEENS1_10collective13CollectiveMmaINS1_37MainloopSm90TmaGmmaWarpSpecializedFP8ILi6ENS5_IJNS4_1CILi1EEESB_SB_EEENS1_35KernelTmaWarpSpecializedCooperativeEEENS5_IJNSA_ILi128EEESF_NSA_ILi32EEEEEENS_12float_e5m2_tENS5_IJlSB_lEEESI_SJ_NS4_8TiledMMAINS4_8MMA_AtomIJNS4_4SM904GMMA31MMA_64x128x32_F32E5M2E5M2_SS_TNILNSN_7ScaleInE1ELSP_1EEEEEENS4_6LayoutINS5_IJNSA_ILi2EEESB_SB_EEENS5_IJSB_NSA_ILi0EEESV_EEEEENS5_IJNS4_10UnderscoreESY_SY_EEEEENS4_13SM90_TMA_LOADENS4_14ComposedLayoutINS4_7SwizzleILi1ELi4ELi3EEENS4_18smem_ptr_flag_bitsILi8EEENSS_INS5_IJNSA_ILi8EEESG_EEENS5_IJSG_SB_EEEEEEEvNS4_8identityES11_S1B_vS1C_EENS_8epilogue10collective6detail29Sm90TmaWarpSpecializedAdapterINS1F_15DefaultEpilogueISI_SJ_SJ_NS1E_6thread17LinearCombinationISI_Li1EffLNS1J_9ScaleType4KindE0ELNS_15FloatRoundStyleE2ESI_EENS1_15EpilogueDefaultEEEEEvvEEEEvNT_6ParamsE)
        /*0020*/ 	.word	0x00000000
.L_16:


//--------------------- .nv.compat                --------------------------
	.section	.nv.compat,"",@"SHT_CUDA_COMPAT_INFO"
	.align	4
        /*0000*/ 	.byte	0x02, 0x09, 0x01, 0x00, 0x02, 0x02, 0x04, 0x00, 0x02, 0x05, 0x05, 0x00, 0x03, 0x07, 0x01, 0x01
        /*0010*/ 	.byte	0x02, 0x03, 0x01, 0x00, 0x02, 0x06, 0x01, 0x00, 0x04, 0x0b, 0x08, 0x00, 0x00, 0x00, 0x00, 0x00
        /*0020*/ 	.byte	0x00, 0x00, 0x00, 0x00


//--------------------- .nv.info._ZN7cutlass13device_kernelINS_4gemm6kernel13GemmUniversalIN4cute5tupleIJiiiiEEENS1_10collective13CollectiveMmaINS1_37MainloopSm90TmaGmmaWarpSpecializedFP8ILi6ENS5_IJNS4_1CILi1EEESB_SB_EEENS1_35KernelTmaWarpSpecializedCooperativeEEENS5_IJNSA_ILi128EEESF_NSA_ILi32EEEEEENS_12float_e5m2_tENS5_IJlSB_lEEESI_SJ_NS4_8TiledMMAINS4_8MMA_AtomIJNS4_4SM904GMMA31MMA_64x128x32_F32E5M2E5M2_SS_TNILNSN_7ScaleInE1ELSP_1EEEEEENS4_6LayoutINS5_IJNSA_ILi2EEESB_SB_EEENS5_IJSB_NSA_ILi0EEESV_EEEEENS5_IJNS4_10UnderscoreESY_SY_EEEEENS4_13SM90_TMA_LOADENS4_14ComposedLayoutINS4_7SwizzleILi1ELi4ELi3EEENS4_18smem_ptr_flag_bitsILi8EEENSS_INS5_IJNSA_ILi8EEESG_EEENS5_IJSG_SB_EEEEEEEvNS4_8identityES11_S1B_vS1C_EENS_8epilogue10collective6detail29Sm90TmaWarpSpecializedAdapterINS1F_15DefaultEpilogueISI_SJ_SJ_NS1E_6thread17LinearCombinationISI_Li1EffLNS1J_9ScaleType4KindE0ELNS_15FloatRoundStyleE2ESI_EENS1_15EpilogueDefaultEEEEEvvEEEEvNT_6ParamsE --------------------------
	.section	.nv.info._ZN7cutlass13device_kernelINS_4gemm6kernel13GemmUniversalIN4cute5tupleIJiiiiEEENS1_10collective13CollectiveMmaINS1_37MainloopSm90TmaGmmaWarpSpecializedFP8ILi6ENS5_IJNS4_1CILi1EEESB_SB_EEENS1_35KernelTmaWarpSpecializedCooperativeEEENS5_IJNSA_ILi128EEESF_NSA_ILi32EEEEEENS_12float_e5m2_tENS5_IJlSB_lEEESI_SJ_NS4_8TiledMMAINS4_8MMA_AtomIJNS4_4SM904GMMA31MMA_64x128x32_F32E5M2E5M2_SS_TNILNSN_7ScaleInE1ELSP_1EEEEEENS4_6LayoutINS5_IJNSA_ILi2EEESB_SB_EEENS5_IJSB_NSA_ILi0EEESV_EEEEENS5_IJNS4_10UnderscoreESY_SY_EEEEENS4_13SM90_TMA_LOADENS4_14ComposedLayoutINS4_7SwizzleILi1ELi4ELi3EEENS4_18smem_ptr_flag_bitsILi8EEENSS_INS5_IJNSA_ILi8EEESG_EEENS5_IJSG_SB_EEEEEEEvNS4_8identityES11_S1B_vS1C_EENS_8epilogue10collective6detail29Sm90TmaWarpSpecializedAdapterINS1F_15DefaultEpilogueISI_SJ_SJ_NS1E_6thread17LinearCombinationISI_Li1EffLNS1J_9ScaleType4KindE0ELNS_15FloatRoundStyleE2ESI_EENS1_15EpilogueDefaultEEEEEvvEEEEvNT_6ParamsE,"",@"SHT_CUDA_INFO"
	.sectionflags	@""
	.align	4


	//----- nvinfo : EIATTR_CUDA_API_VERSION
	.align		4
        /*0000*/ 	.byte	0x04, 0x37
        /*0002*/ 	.short	(.L_18 - .L_17)
.L_17:
        /*0004*/ 	.word	0x00000082


	//----- nvinfo : EIATTR_KPARAM_INFO
	.align		4
.L_18:
        /*0008*/ 	.byte	0x04, 0x17
        /*000a*/ 	.short	(.L_20 - .L_19)
.L_19:
        /*000c*/ 	.word	0x00000000
        /*0010*/ 	.short	0x0000
        /*0012*/ 	.short	0x0070
        /*0014*/ 	.byte	0x00, 0xf0, 0x01, 0x10


	//----- nvinfo : EIATTR_SPARSE_MMA_MASK
	.align		4
.L_20:
        /*0018*/ 	.byte	0x03, 0x50
        /*001a*/ 	.short	0x0000


	//----- nvinfo : EIATTR_MAXREG_COUNT
	.align		4
        /*001c*/ 	.byte	0x03, 0x1b
        /*001e*/ 	.short	0x00a8


	//----- nvinfo : EIATTR_NUM_BARRIERS
	.align		4
        /*0020*/ 	.byte	0x02, 0x4c
        /*0022*/ 	.byte	0x01
	.zero		1


	//----- nvinfo : EIATTR_MERCURY_ISA_VERSION
	.align		4
        /*0024*/ 	.byte	0x03, 0x5f
        /*0026*/ 	.short	0x0101


	//----- nvinfo : EIATTR_INT_WARP_WIDE_INSTR_OFFSETS
	.align		4
        /*0028*/ 	.byte	0x04, 0x31
        /*002a*/ 	.short	(.L_22 - .L_21)


	//   ....[0]....
.L_21:
        /*002c*/ 	.word	0x00000410


	//   ....[1]....
        /*0030*/ 	.word	0x00000420


	//   ....[2]....
        /*0034*/ 	.word	0x00000510


	//----- nvinfo : EIATTR_COOP_GROUP_MASK_REGIDS
	.align		4
.L_22:
        /*0038*/ 	.byte	0x04, 0x29
        /*003a*/ 	.short	(.L_24 - .L_23)


	//   ....[0]....
.L_23:
        /*003c*/ 	.word	0xffffffff


	//   ....[1]....
        /*0040*/ 	.word	0xffffffff


	//   ....[2]....
        /*0044*/ 	.word	0xffffffff


	//   ....[3]....
        /*0048*/ 	.word	0xffffffff


	//   ....[4]....
        /*004c*/ 	.word	0xffffffff


	//----- nvinfo : EIATTR_COOP_GROUP_INSTR_OFFSETS
	.align		4
.L_24:
        /*0050*/ 	.byte	0x04, 0x28
        /*0052*/ 	.short	(.L_26 - .L_25)


	//   ....[0]....
.L_25:
        /*0054*/ 	.word	0x00000060


	//   ....[1]....
        /*0058*/ 	.word	0x00000070


	//   ....[2]....
        /*005c*/ 	.word	0x00000130


	//   ....[3]....
        /*0060*/ 	.word	0x00000300


	//   ....[4]....
        /*0064*/ 	.word	0x00001000


	//----- nvinfo : EIATTR_REG_RECONFIG
	.align		4
.L_26:
        /*0068*/ 	.byte	0x01, 0x54
	.zero		2


	//----- nvinfo : EIATTR_MBARRIER_INSTR_OFFSETS
	.align		4
        /*006c*/ 	.byte	0x04, 0x39
        /*006e*/ 	.short	(.L_28 - .L_27)


	//   ....[0]....
.L_27:
        /*0070*/ 	.word	0x00000230
        /*0074*/ 	.word	0x000000ff
        /*0078*/ 	.word	0x00000000
        /*007c*/ 	.short	0x0100
        /*007e*/ 	.byte	0x08
	.zero		1


	//   ....[1]....
        /*0080*/ 	.word	0x00000240
        /*0084*/ 	.word	0x000000ff
        /*0088*/ 	.word	0x00000030
        /*008c*/ 	.short	0x0100
        /*008e*/ 	.byte	0x08
	.zero		1


	//   ....[2]....
        /*0090*/ 	.word	0x00000250
        /*0094*/ 	.word	0x000000ff
        /*0098*/ 	.word	0x00000008
        /*009c*/ 	.short	0x0100
        /*009e*/ 	.byte	0x08
	.zero		1


	//   ....[3]....
        /*00a0*/ 	.word	0x00000260
        /*00a4*/ 	.word	0x000000ff
        /*00a8*/ 	.word	0x00000038
        /*00ac*/ 	.short	0x0100
        /*00ae*/ 	.byte	0x08
	.zero		1


	//   ....[4]....
        /*00b0*/ 	.word	0x00000270
        /*00b4*/ 	.word	0x000000ff
        /*00b8*/ 	.word	0x00000010
        /*00bc*/ 	.short	0x0100
        /*00be*/ 	.byte	0x08
	.zero		1


	//   ....[5]....
        /*00c0*/ 	.word	0x00000280
        /*00c4*/ 	.word	0x000000ff
        /*00c8*/ 	.word	0x00000040
        /*00cc*/ 	.short	0x0100
        /*00ce*/ 	.byte	0x08
	.zero		1


	//   ....[6]....
        /*00d0*/ 	.word	0x00000290
        /*00d4*/ 	.word	0x000000ff
        /*00d8*/ 	.word	0x00000018
        /*00dc*/ 	.short	0x0100
        /*00de*/ 	.byte	0x08
	.zero		1


	//   ....[7]....
        /*00e0*/ 	.word	0x000002a0
        /*00e4*/ 	.word	0x000000ff
        /*00e8*/ 	.word	0x00000048
        /*00ec*/ 	.short	0x0100
        /*00ee*/ 	.byte	0x08
	.zero		1


	//   ....[8]....
        /*00f0*/ 	.word	0x000002b0
        /*00f4*/ 	.word	0x000000ff
        /*00f8*/ 	.word	0x00000020
        /*00fc*/ 	.short	0x0100
        /*00fe*/ 	.byte	0x08
	.zero		1


	//   ....[9]....
        /*0100*/ 	.word	0x000002c0
        /*0104*/ 	.word	0x000000ff
        /*0108*/ 	.word	0x00000050
        /*010c*/ 	.short	0x0100
        /*010e*/ 	.byte	0x08
	.zero		1


	//   ....[10]....
        /*0110*/ 	.word	0x000002d0
        /*0114*/ 	.word	0x000000ff
        /*0118*/ 	.word	0x00000028
        /*011c*/ 	.short	0x0100
        /*011e*/ 	.byte	0x08
	.zero		1


	//   ....[11]....
        /*0120*/ 	.word	0x000002e0
        /*0124*/ 	.word	0x000000ff
        /*0128*/ 	.word	0x00000058
        /*012c*/ 	.short	0x0100
        /*012e*/ 	.byte	0x08
	.zero		1


	//   ....[12]....
        /*0130*/ 	.word	0x00000560
        /*0134*/ 	.word	0x000000ff
        /*0138*/ 	.word	0x00000070
        /*013c*/ 	.short	0x0100
        /*013e*/ 	.byte	0x06
	.zero		1


	//   ....[13]....
        /*0140*/ 	.word	0x000005c0
        /*0144*/ 	.word	0x000000ff
        /*0148*/ 	.word	0x00000078
        /*014c*/ 	.short	0x0100
        /*014e*/ 	.byte	0x06
	.zero		1


	//   ....[14]....
        /*0150*/ 	.word	0x00001530
        /*0154*/ 	.word	0x000000ff
        /*0158*/ 	.word	0x00000000
        /*015c*/ 	.short	0x010a
        /*015e*/ 	.byte	0x06
	.zero		1


	//   ....[15]....
        /*0160*/ 	.word	0x00001570
        /*0164*/ 	.word	0x000000ff
        /*0168*/ 	.word	0x00000000
        /*016c*/ 	.short	0x010a
        /*016e*/ 	.byte	0x06
	.zero		1


	//   ....[16]....
        /*0170*/ 	.word	0x00001e50
        /*0174*/ 	.word	0x000000ff
        /*0178*/ 	.word	0x00000000
        /*017c*/ 	.short	0x010a
        /*017e*/ 	.byte	0x0c
	.zero		1


	//   ....[17]....
        /*0180*/ 	.word	0x00001e90
        /*0184*/ 	.word	0x000000ff
        /*0188*/ 	.word	0x00000000
        /*018c*/ 	.short	0x010a
        /*018e*/ 	.byte	0x0c
	.zero		1


	//   ....[18]....
        /*0190*/ 	.word	0x00002470
        /*0194*/ 	.word	0x000000ff
        /*0198*/ 	.word	0x00000000
        /*019c*/ 	.short	0x0101
        /*019e*/ 	.byte	0x08
	.zero		1


	//   ....[19]....
        /*01a0*/ 	.word	0x00002ac0
        /*01a4*/ 	.word	0x000000ff
        /*01a8*/ 	.word	0x00000000
        /*01ac*/ 	.short	0x0101
        /*01ae*/ 	.byte	0x08
	.zero		1


	//   ....[20]....
        /*01b0*/ 	.word	0x00008450
        /*01b4*/ 	.word	0x00000013
        /*01b8*/ 	.word	0x00000030
        /*01bc*/ 	.short	0x010a
        /*01be*/ 	.byte	0x3f
	.zero		1


	//   ....[21]....
        /*01c0*/ 	.word	0x000087d0
        /*01c4*/ 	.word	0x00000008
        /*01c8*/ 	.word	0x00000078
        /*01cc*/ 	.short	0x0101
        /*01ce*/ 	.byte	0x3f
	.zero		1


	//   ....[22]....
        /*01d0*/ 	.word	0x00008ee0
        /*01d4*/ 	.word	0x00000006
        /*01d8*/ 	.word	0x00000000
        /*01dc*/ 	.short	0x010a
        /*01de*/ 	.byte	0x3f
	.zero		1


	//   ....[23]....
        /*01e0*/ 	.word	0x00008f60
        /*01e4*/ 	.word	0x00000007
        /*01e8*/ 	.word	0x00000000
        /*01ec*/ 	.short	0x010a
        /*01ee*/ 	.byte	0x3f
	.zero		1


	//   ....[24]....
        /*01f0*/ 	.word	0x00008ff0
        /*01f4*/ 	.word	0x00000006
        /*01f8*/ 	.word	0x00000000
        /*01fc*/ 	.short	0x010a
        /*01fe*/ 	.byte	0x3f
	.zero		1


	//   ....[25]....
        /*0200*/ 	.word	0x00009080
        /*0204*/ 	.word	0x00000009
        /*0208*/ 	.word	0x00000000
        /*020c*/ 	.short	0x010a
        /*020e*/ 	.byte	0x3f
	.zero		1


	//   ....[26]....
        /*0210*/ 	.word	0x00009110
        /*0214*/ 	.word	0x00000006
        /*0218*/ 	.word	0x00000000
        /*021c*/ 	.short	0x010a
        /*021e*/ 	.byte	0x3f
	.zero		1


	//   ....[27]....
        /*0220*/ 	.word	0x000091a0
        /*0224*/ 	.word	0x00000003
        /*0228*/ 	.word	0x00000000
        /*022c*/ 	.short	0x010a
        /*022e*/ 	.byte	0x3f
	.zero		1


	//   ....[28]....
        /*0230*/ 	.word	0x00009210
        /*0234*/ 	.word	0x0000000b
        /*0238*/ 	.word	0x00000000
        /*023c*/ 	.short	0x010a
        /*023e*/ 	.byte	0x3f
	.zero		1


	//   ....[29]....
        /*0240*/ 	.word	0x00009270
        /*0244*/ 	.word	0x0000008c
        /*0248*/ 	.word	0x00000000
        /*024c*/ 	.short	0x010a
        /*024e*/ 	.byte	0x3f
	.zero		1


	//   ....[30]....
        /*0250*/ 	.word	0x00009340
        /*0254*/ 	.word	0x00000013
        /*0258*/ 	.word	0x00000030
        /*025c*/ 	.short	0x010a
        /*025e*/ 	.byte	0x3f
	.zero		1


	//   ....[31]....
        /*0260*/ 	.word	0x00009420
        /*0264*/ 	.word	0x00000006
        /*0268*/ 	.word	0x00000000
        /*026c*/ 	.short	0x010a
        /*026e*/ 	.byte	0x3f
	.zero		1


	//   ....[32]....
        /*0270*/ 	.word	0x00009470
        /*0274*/ 	.word	0x00000007
        /*0278*/ 	.word	0x00000000
        /*027c*/ 	.short	0x010a
        /*027e*/ 	.byte	0x3f
	.zero		1


	//   ....[33]....
        /*0280*/ 	.word	0x000094c0
        /*0284*/ 	.word	0x00000006
        /*0288*/ 	.word	0x00000000
        /*028c*/ 	.short	0x010a
        /*028e*/ 	.byte	0x3f
	.zero		1


	//   ....[34]....
        /*0290*/ 	.word	0x00009510
        /*0294*/ 	.word	0x00000009
        /*0298*/ 	.word	0x00000000
        /*029c*/ 	.short	0x010a
        /*029e*/ 	.byte	0x3f
	.zero		1


	//   ....[35]....
        /*02a0*/ 	.word	0x00009560
        /*02a4*/ 	.word	0x00000006
        /*02a8*/ 	.word	0x00000000
        /*02ac*/ 	.short	0x010a
        /*02ae*/ 	.byte	0x3f
	.zero		1


	//----- nvinfo : EIATTR_NUM_MBARRIERS
	.align		4
.L_28:
        /*02b0*/ 	.byte	0x03, 0x38
        /*02b2*/ 	.short	0x000e


	//----- nvinfo : EIATTR_EXIT_INSTR_OFFSETS
	.align		4
        /*02b4*/ 	.byte	0x04, 0x1c
        /*02b6*/ 	.short	(.L_30 - .L_29)


	//   ....[0]....
.L_29:
        /*02b8*/ 	.word	0x00000610


	//   ....[1]....
        /*02bc*/ 	.word	0x00000ed0


	//   ....[2]....
        /*02c0*/ 	.word	0x00007ac0


	//   ....[3]....
        /*02c4*/ 	.word	0x000080f0


	//   ....[4]....
        /*02c8*/ 	.word	0x000091f0


	//----- nvinfo : EIATTR_MAX_THREADS
	.align		4
.L_30:
        /*02cc*/ 	.byte	0x04, 0x05
        /*02ce*/ 	.short	(.L_32 - .L_31)
.L_31:
        /*02d0*/ 	.word	0x00000180
        /*02d4*/ 	.word	0x00000001
        /*02d8*/ 	.word	0x00000001


	//----- nvinfo : EIATTR_CRS_STACK_SIZE
	.align		4
.L_32:
        /*02dc*/ 	.byte	0x04, 0x1e
        /*02de*/ 	.short	(.L_34 - .L_33)
.L_33:
        /*02e0*/ 	.word	0x00000000


	//----- nvinfo : EIATTR_CBANK_PARAM_SIZE
	.align		4
.L_34:
        /*02e4*/ 	.byte	0x03, 0x19
        /*02e6*/ 	.short	0x0470


	//----- nvinfo : EIATTR_PARAM_CBANK
	.align		4
        /*02e8*/ 	.byte	0x04, 0x0a
        /*02ea*/ 	.short	(.L_36 - .L_35)
	.align		4
.L_35:
        /*02ec*/ 	.word	index@(.nv.constant0._ZN7cutlass13device_kernelINS_4gemm6kernel13GemmUniversalIN4cute5tupleIJiiiiEEENS1_10collective13CollectiveMmaINS1_37MainloopSm90TmaGmmaWarpSpecializedFP8ILi6ENS5_IJNS4_1CILi1EEESB_SB_EEENS1_35KernelTmaWarpSpecializedCooperativeEEENS5_IJNSA_ILi128EEESF_NSA_ILi32EEEEEENS_12float_e5m2_tENS5_IJlSB_lEEESI_SJ_NS4_8TiledMMAINS4_8MMA_AtomIJNS4_4SM904GMMA31MMA_64x128x32_F32E5M2E5M2_SS_TNILNSN_7ScaleInE1ELSP_1EEEEEENS4_6LayoutINS5_IJNSA_ILi2EEESB_SB_EEENS5_IJSB_NSA_ILi0EEESV_EEEEENS5_IJNS4_10UnderscoreESY_SY_EEEEENS4_13SM90_TMA_LOADENS4_14ComposedLayoutINS4_7SwizzleILi1ELi4ELi3EEENS4_18smem_ptr_flag_bitsILi8EEENSS_INS5_IJNSA_ILi8EEESG_EEENS5_IJSG_SB_EEEEEEEvNS4_8identityES11_S1B_vS1C_EENS_8epilogue10collective6detail29Sm90TmaWarpSpecializedAdapterINS1F_15DefaultEpilogueISI_SJ_SJ_NS1E_6thread17LinearCombinationISI_Li1EffLNS1J_9ScaleType4KindE0ELNS_15FloatRoundStyleE2ESI_EENS1_15EpilogueDefaultEEEEEvvEEEEvNT_6ParamsE)
        /*02f0*/ 	.short	0x0210
        /*02f2*/ 	.short	0x0470


	//----- nvinfo : EIATTR_SW_WAR
	.align		4
.L_36:
        /*02f4*/ 	.byte	0x04, 0x36
        /*02f6*/ 	.short	(.L_38 - .L_37)
.L_37:
        /*02f8*/ 	.word	0x00000008
.L_38:


//--------------------- .nv.callgraph             --------------------------
	.section	.nv.callgraph,"",@"SHT_CUDA_CALLGRAPH"
	.align	4
	.sectionentsize	8
	.align		4
        /*0000*/ 	.word	0x00000000
	.align		4
        /*0004*/ 	.word	0xffffffff
	.align		4
        /*0008*/ 	.word	0x00000000
	.align		4
        /*000c*/ 	.word	0xfffffffe
	.align		4
        /*0010*/ 	.word	0x00000000
	.align		4
        /*0014*/ 	.word	0xfffffffd
	.align		4
        /*0018*/ 	.word	0x00000000
	.align		4
        /*001c*/ 	.word	0xfffffffc


//--------------------- .nv.constant4             --------------------------
	.section	.nv.constant4,"a",@progbits
	.align	8
	.align		8
.nv.constant4:
        /*0000*/ 	.dword	_ZN40_INTERNAL_6e4359af_4_k_cu_be8a2b96_287674cuda3std3__45__cpo5beginE
	.align		8
        /*0008*/ 	.dword	_ZN40_INTERNAL_6e4359af_4_k_cu_be8a2b96_287674cuda3std3__45__cpo3endE
	.align		8
        /*0010*/ 	.dword	_ZN40_INTERNAL_6e4359af_4_k_cu_be8a2b96_287674cuda3std3__45__cpo6cbeginE
	.align		8
        /*0018*/ 	.dword	_ZN40_INTERNAL_6e4359af_4_k_cu_be8a2b96_287674cuda3std3__45__cpo4cendE
	.align		8
        /*0020*/ 	.dword	_ZN40_INTERNAL_6e4359af_4_k_cu_be8a2b96_287674cuda3std3__442_GLOBAL__N__6e4359af_4_k_cu_be8a2b96_287676ignoreE
	.align		8
        /*0028*/ 	.dword	_ZN40_INTERNAL_6e4359af_4_k_cu_be8a2b96_287674cuda3std3__419piecewise_constructE
	.align		8
        /*0030*/ 	.dword	_ZN40_INTERNAL_6e4359af_4_k_cu_be8a2b96_287674cuda3std3__48in_placeE
	.align		8
        /*0038*/ 	.dword	_ZN40_INTERNAL_6e4359af_4_k_cu_be8a2b96_287674cuda3std6ranges3__45__cpo4swapE
	.align		8
        /*0040*/ 	.dword	_ZN40_INTERNAL_6e4359af_4_k_cu_be8a2b96_287674cuda3std6ranges3__45__cpo9iter_moveE
	.align		8
        /*0048*/ 	.dword	_ZN40_INTERNAL_6e4359af_4_k_cu_be8a2b96_287674cute7productE
	.align		8
        /*0050*/ 	.dword	_ZN40_INTERNAL_6e4359af_4_k_cu_be8a2b96_287674cute1_E


//--------------------- .text._ZN7cutlass13device_kernelINS_4gemm6kernel13GemmUniversalIN4cute5tupleIJiiiiEEENS1_10collective13CollectiveMmaINS1_37MainloopSm90TmaGmmaWarpSpecializedFP8ILi6ENS5_IJNS4_1CILi1EEESB_SB_EEENS1_35KernelTmaWarpSpecializedCooperativeEEENS5_IJNSA_ILi128EEESF_NSA_ILi32EEEEEENS_12float_e5m2_tENS5_IJlSB_lEEESI_SJ_NS4_8TiledMMAINS4_8MMA_AtomIJNS4_4SM904GMMA31MMA_64x128x32_F32E5M2E5M2_SS_TNILNSN_7ScaleInE1ELSP_1EEEEEENS4_6LayoutINS5_IJNSA_ILi2EEESB_SB_EEENS5_IJSB_NSA_ILi0EEESV_EEEEENS5_IJNS4_10UnderscoreESY_SY_EEEEENS4_13SM90_TMA_LOADENS4_14ComposedLayoutINS4_7SwizzleILi1ELi4ELi3EEENS4_18smem_ptr_flag_bitsILi8EEENSS_INS5_IJNSA_ILi8EEESG_EEENS5_IJSG_SB_EEEEEEEvNS4_8identityES11_S1B_vS1C_EENS_8epilogue10collective6detail29Sm90TmaWarpSpecializedAdapterINS1F_15DefaultEpilogueISI_SJ_SJ_NS1E_6thread17LinearCombinationISI_Li1EffLNS1J_9ScaleType4KindE0ELNS_15FloatRoundStyleE2ESI_EENS1_15EpilogueDefaultEEEEEvvEEEEvNT_6ParamsE --------------------------
	.section	.text._ZN7cutlass13device_kernelINS_4gemm6kernel13GemmUniversalIN4cute5tupleIJiiiiEEENS1_10collective13CollectiveMmaINS1_37MainloopSm90TmaGmmaWarpSpecializedFP8ILi6ENS5_IJNS4_1CILi1EEESB_SB_EEENS1_35KernelTmaWarpSpecializedCooperativeEEENS5_IJNSA_ILi128EEESF_NSA_ILi32EEEEEENS_12float_e5m2_tENS5_IJlSB_lEEESI_SJ_NS4_8TiledMMAINS4_8MMA_AtomIJNS4_4SM904GMMA31MMA_64x128x32_F32E5M2E5M2_SS_TNILNSN_7ScaleInE1ELSP_1EEEEEENS4_6LayoutINS5_IJNSA_ILi2EEESB_SB_EEENS5_IJSB_NSA_ILi0EEESV_EEEEENS5_IJNS4_10UnderscoreESY_SY_EEEEENS4_13SM90_TMA_LOADENS4_14ComposedLayoutINS4_7SwizzleILi1ELi4ELi3EEENS4_18smem_ptr_flag_bitsILi8EEENSS_INS5_IJNSA_ILi8EEESG_EEENS5_IJSG_SB_EEEEEEEvNS4_8identityES11_S1B_vS1C_EENS_8epilogue10collective6detail29Sm90TmaWarpSpecializedAdapterINS1F_15DefaultEpilogueISI_SJ_SJ_NS1E_6thread17LinearCombinationISI_Li1EffLNS1J_9ScaleType4KindE0ELNS_15FloatRoundStyleE2ESI_EENS1_15EpilogueDefaultEEEEEvvEEEEvNT_6ParamsE,"ax",@progbits
	.align	128
.text._ZN7cutlass13device_kernelINS_4gemm6kernel13GemmUniversalIN4cute5tupleIJiiiiEEENS1_10collective13CollectiveMmaINS1_37MainloopSm90TmaGmmaWarpSpecializedFP8ILi6ENS5_IJNS4_1CILi1EEESB_SB_EEENS1_35KernelTmaWarpSpecializedCooperativeEEENS5_IJNSA_ILi128EEESF_NSA_ILi32EEEEEENS_12float_e5m2_tENS5_IJlSB_lEEESI_SJ_NS4_8TiledMMAINS4_8MMA_AtomIJNS4_4SM904GMMA31MMA_64x128x32_F32E5M2E5M2_SS_TNILNSN_7ScaleInE1ELSP_1EEEEEENS4_6LayoutINS5_IJNSA_ILi2EEESB_SB_EEENS5_IJSB_NSA_ILi0EEESV_EEEEENS5_IJNS4_10UnderscoreESY_SY_EEEEENS4_13SM90_TMA_LOADENS4_14ComposedLayoutINS4_7SwizzleILi1ELi4ELi3EEENS4_18smem_ptr_flag_bitsILi8EEENSS_INS5_IJNSA_ILi8EEESG_EEENS5_IJSG_SB_EEEEEEEvNS4_8identityES11_S1B_vS1C_EENS_8epilogue10collective6detail29Sm90TmaWarpSpecializedAdapterINS1F_15DefaultEpilogueISI_SJ_SJ_NS1E_6thread17LinearCombinationISI_Li1EffLNS1J_9ScaleType4KindE0ELNS_15FloatRoundStyleE2ESI_EENS1_15EpilogueDefaultEEEEEvvEEEEvNT_6ParamsE:
        .type           _ZN7cutlass13device_kernelINS_4gemm6kernel13GemmUniversalIN4cute5tupleIJiiiiEEENS1_10collective13CollectiveMmaINS1_37MainloopSm90TmaGmmaWarpSpecializedFP8ILi6ENS5_IJNS4_1CILi1EEESB_SB_EEENS1_35KernelTmaWarpSpecializedCooperativeEEENS5_IJNSA_ILi128EEESF_NSA_ILi32EEEEEENS_12float_e5m2_tENS5_IJlSB_lEEESI_SJ_NS4_8TiledMMAINS4_8MMA_AtomIJNS4_4SM904GMMA31MMA_64x128x32_F32E5M2E5M2_SS_TNILNSN_7ScaleInE1ELSP_1EEEEEENS4_6LayoutINS5_IJNSA_ILi2EEESB_SB_EEENS5_IJSB_NSA_ILi0EEESV_EEEEENS5_IJNS4_10UnderscoreESY_SY_EEEEENS4_13SM90_TMA_LOADENS4_14ComposedLayoutINS4_7SwizzleILi1ELi4ELi3EEENS4_18smem_ptr_flag_bitsILi8EEENSS_INS5_IJNSA_ILi8EEESG_EEENS5_IJSG_SB_EEEEEEEvNS4_8identityES11_S1B_vS1C_EENS_8epilogue10collective6detail29Sm90TmaWarpSpecializedAdapterINS1F_15DefaultEpilogueISI_SJ_SJ_NS1E_6thread17LinearCombinationISI_Li1EffLNS1J_9ScaleType4KindE0ELNS_15FloatRoundStyleE2ESI_EENS1_15EpilogueDefaultEEEEEvvEEEEvNT_6ParamsE,@function
        .size           _ZN7cutlass13device_kernelINS_4gemm6kernel13GemmUniversalIN4cute5tupleIJiiiiEEENS1_10collective13CollectiveMmaINS1_37MainloopSm90TmaGmmaWarpSpecializedFP8ILi6ENS5_IJNS4_1CILi1EEESB_SB_EEENS1_35KernelTmaWarpSpecializedCooperativeEEENS5_IJNSA_ILi128EEESF_NSA_ILi32EEEEEENS_12float_e5m2_tENS5_IJlSB_lEEESI_SJ_NS4_8TiledMMAINS4_8MMA_AtomIJNS4_4SM904GMMA31MMA_64x128x32_F32E5M2E5M2_SS_TNILNSN_7ScaleInE1ELSP_1EEEEEENS4_6LayoutINS5_IJNSA_ILi2EEESB_SB_EEENS5_IJSB_NSA_ILi0EEESV_EEEEENS5_IJNS4_10UnderscoreESY_SY_EEEEENS4_13SM90_TMA_LOADENS4_14ComposedLayoutINS4_7SwizzleILi1ELi4ELi3EEENS4_18smem_ptr_flag_bitsILi8EEENSS_INS5_IJNSA_ILi8EEESG_EEENS5_IJSG_SB_EEEEEEEvNS4_8identityES11_S1B_vS1C_EENS_8epilogue10collective6detail29Sm90TmaWarpSpecializedAdapterINS1F_15DefaultEpilogueISI_SJ_SJ_NS1E_6thread17LinearCombinationISI_Li1EffLNS1J_9ScaleType4KindE0ELNS_15FloatRoundStyleE2ESI_EENS1_15EpilogueDefaultEEEEEvvEEEEvNT_6ParamsE,(.L_x_205 - _ZN7cutlass13device_kernelINS_4gemm6kernel13GemmUniversalIN4cute5tupleIJiiiiEEENS1_10collective13CollectiveMmaINS1_37MainloopSm90TmaGmmaWarpSpecializedFP8ILi6ENS5_IJNS4_1CILi1EEESB_SB_EEENS1_35KernelTmaWarpSpecializedCooperativeEEENS5_IJNSA_ILi128EEESF_NSA_ILi32EEEEEENS_12float_e5m2_tENS5_IJlSB_lEEESI_SJ_NS4_8TiledMMAINS4_8MMA_AtomIJNS4_4SM904GMMA31MMA_64x128x32_F32E5M2E5M2_SS_TNILNSN_7ScaleInE1ELSP_1EEEEEENS4_6LayoutINS5_IJNSA_ILi2EEESB_SB_EEENS5_IJSB_NSA_ILi0EEESV_EEEEENS5_IJNS4_10UnderscoreESY_SY_EEEEENS4_13SM90_TMA_LOADENS4_14ComposedLayoutINS4_7SwizzleILi1ELi4ELi3EEENS4_18smem_ptr_flag_bitsILi8EEENSS_INS5_IJNSA_ILi8EEESG_EEENS5_IJSG_SB_EEEEEEEvNS4_8identityES11_S1B_vS1C_EENS_8epilogue10collective6detail29Sm90TmaWarpSpecializedAdapterINS1F_15DefaultEpilogueISI_SJ_SJ_NS1E_6thread17LinearCombinationISI_Li1EffLNS1J_9ScaleType4KindE0ELNS_15FloatRoundStyleE2ESI_EENS1_15EpilogueDefaultEEEEEvvEEEEvNT_6ParamsE)
        .other          _ZN7cutlass13device_kernelINS_4gemm6kernel13GemmUniversalIN4cute5tupleIJiiiiEEENS1_10collective13CollectiveMmaINS1_37MainloopSm90TmaGmmaWarpSpecializedFP8ILi6ENS5_IJNS4_1CILi1EEESB_SB_EEENS1_35KernelTmaWarpSpecializedCooperativeEEENS5_IJNSA_ILi128EEESF_NSA_ILi32EEEEEENS_12float_e5m2_tENS5_IJlSB_lEEESI_SJ_NS4_8TiledMMAINS4_8MMA_AtomIJNS4_4SM904GMMA31MMA_64x128x32_F32E5M2E5M2_SS_TNILNSN_7ScaleInE1ELSP_1EEEEEENS4_6LayoutINS5_IJNSA_ILi2EEESB_SB_EEENS5_IJSB_NSA_ILi0EEESV_EEEEENS5_IJNS4_10UnderscoreESY_SY_EEEEENS4_13SM90_TMA_LOADENS4_14ComposedLayoutINS4_7SwizzleILi1ELi4ELi3EEENS4_18smem_ptr_flag_bitsILi8EEENSS_INS5_IJNSA_ILi8EEESG_EEENS5_IJSG_SB_EEEEEEEvNS4_8identityES11_S1B_vS1C_EENS_8epilogue10collective6detail29Sm90TmaWarpSpecializedAdapterINS1F_15DefaultEpilogueISI_SJ_SJ_NS1E_6thread17LinearCombinationISI_Li1EffLNS1J_9ScaleType4KindE0ELNS_15FloatRoundStyleE2ESI_EENS1_15EpilogueDefaultEEEEEvvEEEEvNT_6ParamsE,@"STO_CUDA_ENTRY STV_DEFAULT"
_ZN7cutlass13device_kernelINS_4gemm6kernel13GemmUniversalIN4cute5tupleIJiiiiEEENS1_10collective13CollectiveMmaINS1_37MainloopSm90TmaGmmaWarpSpecializedFP8ILi6ENS5_IJNS4_1CILi1EEESB_SB_EEENS1_35KernelTmaWarpSpecializedCooperativeEEENS5_IJNSA_ILi128EEESF_NSA_ILi32EEEEEENS_12float_e5m2_tENS5_IJlSB_lEEESI_SJ_NS4_8TiledMMAINS4_8MMA_AtomIJNS4_4SM904GMMA31MMA_64x128x32_F32E5M2E5M2_SS_TNILNSN_7ScaleInE1ELSP_1EEEEEENS4_6LayoutINS5_IJNSA_ILi2EEESB_SB_EEENS5_IJSB_NSA_ILi0EEESV_EEEEENS5_IJNS4_10UnderscoreESY_SY_EEEEENS4_13SM90_TMA_LOADENS4_14ComposedLayoutINS4_7SwizzleILi1ELi4ELi3EEENS4_18smem_ptr_flag_bitsILi8EEENSS_INS5_IJNSA_ILi8EEESG_EEENS5_IJSG_SB_EEEEEEEvNS4_8identityES11_S1B_vS1C_EENS_8epilogue10collective6detail29Sm90TmaWarpSpecializedAdapterINS1F_15DefaultEpilogueISI_SJ_SJ_NS1E_6thread17LinearCombinationISI_Li1EffLNS1J_9ScaleType4KindE0ELNS_15FloatRoundStyleE2ESI_EENS1_15EpilogueDefaultEEEEEvvEEEEvNT_6ParamsE:
[----:B------:R-:W-:Y:S01]  /*0000*/  LDC R1, c[0x0][0x28] ;  /* 0x00000a00ff017b82 */ /* 0x000fe20000000800 */
[----:B------:R-:W0:Y:S01]  /*0010*/  S2R R0, SR_TID.X ;  /* 0x0000000000007919 */ /* 0x000e220000002100 */
[----:B------:R-:W-:Y:S01]  /*0020*/  ELECT P0, URZ, PT ;  /* 0x00000000003f782f */ /* 0x000fe20003800000 */
[----:B------:R-:W-:Y:S01]  /*0030*/  BSSY B0, `(.L_x_0) ;  /* 0x000000f000007945 */ /* 0x000fe20003800000 */
[--C-:B0-----:R-:W-:Y:S02]  /*0040*/  SHF.R.U32.HI R2, RZ, 0x5, R0.reuse ;  /* 0x00000005ff027819 */ /* 0x101fe40000011600 */
[----:B------:R-:W-:-:S03]  /*0050*/  SHF.R.U32.HI R3, RZ, 0x7, R0 ;  /* 0x00000007ff037819 */ /* 0x000fc60000011600 */
[----:B------:R-:W0:Y:S04]  /*0060*/  SHFL.IDX PT, R5, R2, RZ, 0x1f ;  /* 0x00001fff02057589 */ /* 0x000e2800000e0000 */
[----:B------:R1:W2:Y:S01]  /*0070*/  SHFL.IDX PT, R6, R3, RZ, 0x1f ;  /* 0x00001fff03067589 */ /* 0x0002a200000e0000 */
[----:B0-----:R-:W-:-:S13]  /*0080*/  ISETP.NE.OR P0, PT, R5, RZ, !P0 ;  /* 0x000000ff0500720c */ /* 0x001fda0004705670 */
[----:B-12---:R-:W-:Y:S05]  /*0090*/  @P0 BRA `(.L_x_1) ;  /* 0x0000000000200947 */ /* 0x006fea0003800000 */
[----:B------:R-:W-:Y:S02]  /*00a0*/  ULDC.64 UR4, c[0x0][0x198] ;  /* 0x0000660000047ab9 */ /* 0x000fe40000000a00 */
[----:B------:R-:W-:Y:S02]  /*00b0*/  UIADD3 UR6, UP0, UR4, 0xf0, URZ ;  /* 0x000000f004067890 */ /* 0x000fe4000ff1e03f */
[----:B------:R-:W-:Y:S02]  /*00c0*/  UIADD3 UR4, UP1, UR4, 0x1f0, URZ ;  /* 0x000001f004047890 */ /* 0x000fe4000ff3e03f */
[----:B------:R-:W-:Y:S02]  /*00d0*/  UIADD3.X UR7, URZ, UR5, URZ, UP0, !UPT ;  /* 0x000000053f077290 */ /* 0x000fe400087fe43f */
[----:B------:R-:W-:-:S07]  /*00e0*/  UIADD3.X UR5, URZ, UR5, URZ, UP1, !UPT ;  /* 0x000000053f057290 */ /* 0x000fce0008ffe43f */
[----:B------:R0:W-:Y:S02]  /*00f0*/  UTMACCTL.PF [UR6] ;  /* 0x00000000060079b9 */ /* 0x0001e40008040000 */
[----:B------:R0:W-:Y:S02]  /*0100*/  UTMACCTL.PF [UR4] ;  /* 0x00000000040079b9 */ /* 0x0001e40008040000 */
[----:B0-----:R-:W-:Y:S01]  /*0110*/  NOP ;  /* 0x0000000000007918 */ /* 0x001fe20000000000 */
.L_x_1:
[----:B------:R-:W-:Y:S05]  /*0120*/  BSYNC B0 ;  /* 0x0000000000007941 */ /* 0x000fea0003800000 */
.L_x_0:
[----:B------:R-:W0:Y:S02]  /*0130*/  SHFL.IDX PT, R3, R2, RZ, 0x1f ;  /* 0x00001fff02037589 */ /* 0x000e2400000e0000 */
[----:B0-----:R-:W-:-:S13]  /*0140*/  ISETP.NE.AND P0, PT, R3, RZ, PT ;  /* 0x000000ff0300720c */ /* 0x001fda0003f05270 */
[----:B------:R-:W-:Y:S05]  /*0150*/  @P0 BRA `(.L_x_2) ;  /* 0x0000000000680947 */ /* 0x000fea0003800000 */
[----:B------:R-:W0:Y:S01]  /*0160*/  S2UR UR8, SR_CgaCtaId ;  /* 0x00000000000879c3 */ /* 0x000e220000008800 */
[----:B------:R-:W-:Y:S01]  /*0170*/  UMOV UR4, 0x400 ;  /* 0x0000040000047882 */ /* 0x000fe20000000000 */
[----:B------:R-:W-:Y:S01]  /*0180*/  UMOV UR5, 0x1 ;  /* 0x0000000100057882 */ /* 0x000fe20000000000 */
[----:B------:R-:W-:Y:S01]  /*0190*/  UMOV UR6, 0x100 ;  /* 0x0000010000067882 */ /* 0x000fe20000000000 */
[----:B------:R-:W-:Y:S01]  /*01a0*/  ELECT P0, URZ, PT ;  /* 0x00000000003f782f */ /* 0x000fe20003800000 */
[----:B------:R-:W-:-:S04]  /*01b0*/  UIADD3 UR6, -UR6, 0x100000, URZ ;  /* 0x0010000006067890 */ /* 0x000fc8000fffe13f */
[----:B------:R-:W-:Y:S02]  /*01c0*/  USHF.L.U32 UR7, UR6, 0xb, URZ ;  /* 0x0000000b06077899 */ /* 0x000fe4000800063f */
[----:B------:R-:W-:Y:S02]  /*01d0*/  USHF.L.U32 UR6, UR6, 0x1, URZ ;  /* 0x0000000106067899 */ /* 0x000fe4000800063f */
[----:B0-----:R-:W-:Y:S02]  /*01e0*/  ULEA UR8, UR8, UR4, 0x18 ;  /* 0x0000000408087291 */ /* 0x001fe4000f8ec03f */
[----:B------:R-:W-:-:S04]  /*01f0*/  UIADD3 UR4, -UR5, 0x100000, URZ ;  /* 0x0010000005047890 */ /* 0x000fc8000fffe13f */
[----:B------:R-:W-:Y:S02]  /*0200*/  USHF.L.U32 UR5, UR4, 0xb, URZ ;  /* 0x0000000b04057899 */ /* 0x000fe4000800063f */
[----:B------:R-:W-:Y:S01]  /*0210*/  USHF.L.U32 UR4, UR4, 0x1, URZ ;  /* 0x0000000104047899 */ /* 0x000fe2000800063f */
[----:B------:R-:W0:Y:S11]  /*0220*/  FENCE.VIEW.ASYNC.S ;  /* 0x00000000000073c6 */ /* 0x000e360000000000 */
[----:B0-----:R0:W1:Y:S01]  /*0230*/  SYNCS.EXCH.64 URZ, [UR8], UR4 ;  /* 0x00000004083f75b2 */ /* 0x0010620008000100 */
[----:B------:R0:W2:Y:S01]  /*0240*/  SYNCS.EXCH.64 URZ, [UR8+0x30], UR6 ;  /* 0x00003006083f75b2 */ /* 0x0000a20008000100 */
[----:B------:R0:W3:Y:S01]  /*0250*/  SYNCS.EXCH.64 URZ, [UR8+0x8], UR4 ;  /* 0x00000804083f75b2 */ /* 0x0000e20008000100 */
[----:B------:R0:W4:Y:S01]  /*0260*/  SYNCS.EXCH.64 URZ, [UR8+0x38], UR6 ;  /* 0x00003806083f75b2 */ /* 0x0001220008000100 */
[----:B------:R0:W0:Y:S01]  /*0270*/  SYNCS.EXCH.64 URZ, [UR8+0x10], UR4 ;  /* 0x00001004083f75b2 */ /* 0x0000220008000100 */
[----:B------:R0:W0:Y:S01]  /*0280*/  SYNCS.EXCH.64 URZ, [UR8+0x40], UR6 ;  /* 0x00004006083f75b2 */ /* 0x0000220008000100 */
[----:B------:R0:W0:Y:S01]  /*0290*/  SYNCS.EXCH.64 URZ, [UR8+0x18], UR4 ;  /* 0x00001804083f75b2 */ /* 0x0000220008000100 */
[----:B------:R0:W0:Y:S01]  /*02a0*/  SYNCS.EXCH.64 URZ, [UR8+0x48], UR6 ;  /* 0x00004806083f75b2 */ /* 0x0000220008000100 */
[----:B------:R0:W0:Y:S01]  /*02b0*/  SYNCS.EXCH.64 URZ, [UR8+0x20], UR4 ;  /* 0x00002004083f75b2 */ /* 0x0000220008000100 */
[----:B------:R0:W0:Y:S01]  /*02c0*/  SYNCS.EXCH.64 URZ, [UR8+0x50], UR6 ;  /* 0x00005006083f75b2 */ /* 0x0000220008000100 */
[----:B------:R0:W0:Y:S01]  /*02d0*/  SYNCS.EXCH.64 URZ, [UR8+0x28], UR4 ;  /* 0x00002804083f75b2 */ /* 0x0000220008000100 */
[----:B------:R0:W0:Y:S01]  /*02e0*/  SYNCS.EXCH.64 URZ, [UR8+0x58], UR6 ;  /* 0x00005806083f75b2 */ /* 0x0000220008000100 */
[----:B------:R-:W-:Y:S01]  /*02f0*/  NOP ;  /* 0x0000000000007918 */ /* 0x000fe20000000000 */
.L_x_2:
[----:B------:R-:W5:Y:S01]  /*0300*/  SHFL.IDX PT, R2, R2, RZ, 0x1f ;  /* 0x00001fff02027589 */ /* 0x000f6200000e0000 */
[----:B------:R-:W1:Y:S01]  /*0310*/  LDC R3, c[0x0][0x65c] ;  /* 0x00019700ff037b82 */ /* 0x000e620000000800 */
[----:B------:R-:W-:Y:S02]  /*0320*/  ELECT P0, URZ, PT ;  /* 0x00000000003f782f */ /* 0x000fe40003800000 */
[----:B------:R-:W-:Y:S01]  /*0330*/  SHF.R.S32.HI R4, RZ, 0x1f, R5 ;  /* 0x0000001fff047819 */ /* 0x000fe20000011405 */
[----:B------:R-:W2:Y:S01]  /*0340*/  S2R R10, SR_CTAID.Y ;  /* 0x00000000000a7919 */ /* 0x000ea20000002600 */
[----:B0-----:R-:W-:Y:S01]  /*0350*/  UMOV UR4, 0x20 ;  /* 0x0000002000047882 */ /* 0x001fe20000000000 */
[C---:B------:R-:W-:Y:S01]  /*0360*/  ISETP.NE.AND P3, PT, R6.reuse, RZ, PT ;  /* 0x000000ff0600720c */ /* 0x040fe20003f65270 */
[----:B------:R-:W-:Y:S01]  /*0370*/  VIADD R11, R6, 0xffffffff ;  /* 0xffffffff060b7836 */ /* 0x000fe20000000000 */
[----:B------:R-:W0:Y:S01]  /*0380*/  S2R R8, SR_CTAID.X ;  /* 0x0000000000087919 */ /* 0x000e220000002500 */
[----:B------:R-:W-:Y:S01]  /*0390*/  LEA.HI R4, R4, R5, RZ, 0x2 ;  /* 0x0000000504047211 */ /* 0x000fe200078f10ff */
[----:B------:R-:W-:Y:S01]  /*03a0*/  NOP ;  /* 0x0000000000007918 */ /* 0x000fe20000000000 */
[----:B------:R-:W-:Y:S01]  /*03b0*/  NOP ;  /* 0x0000000000007918 */ /* 0x000fe20000000000 */
[----:B------:R-:W-:-:S02]  /*03c0*/  ISETP.GE.U32.AND P1, PT, R11, 0x2, PT ;  /* 0x000000020b00780c */ /* 0x000fc40003f26070 */
[----:B------:R-:W-:-:S05]  /*03d0*/  LOP3.LUT R4, R4, 0xfffffffc, RZ, 0xc0, !PT ;  /* 0xfffffffc04047812 */ /* 0x000fca00078ec0ff */
[----:B------:R-:W-:Y:S01]  /*03e0*/  IMAD.IADD R5, R5, 0x1, -R4 ;  /* 0x0000000105057824 */ /* 0x000fe200078e0a04 */
[----:B-----5:R-:W-:Y:S02]  /*03f0*/  ISETP.NE.OR P0, PT, R2, RZ, !P0 ;  /* 0x000000ff0200720c */ /* 0x020fe40004705670 */
[----:B-1----:R-:W-:-:S11]  /*0400*/  ISETP.NE.AND P2, PT, R3, 0x1, PT ;  /* 0x000000010300780c */ /* 0x002fd60003f45270 */
[----:B------:R-:W-:Y:S01]  /*0410*/  VOTEU.ALL UP0, P0 ;  /* 0x00000000003f7886 */ /* 0x000fe20000000000 */
[----:B------:R-:W-:Y:S01]  /*0420*/  VOTEU.ALL UP1, P0 ;  /* 0x00000000003f7886 */ /* 0x000fe20000020000 */
[----:B------:R-:W0:Y:S01]  /*0430*/  @P2 LDC R9, c[0x0][0x10] ;  /* 0x00000400ff092b82 */ /* 0x000e220000000800 */
[----:B--2---:R-:W-:Y:S02]  /*0440*/  @P2 IMAD.MOV.U32 R2, RZ, RZ, R10 ;  /* 0x000000ffff022224 */ /* 0x004fe400078e000a */
[----:B------:R-:W-:Y:S01]  /*0450*/  @!UP0 UMOV UR6, 0x400 ;  /* 0x0000040000068882 */ /* 0x000fe20000000000 */
[----:B------:R-:W-:-:S04]  /*0460*/  @!UP0 UIADD3 UR4, -UR4, 0x100000, URZ ;  /* 0x0010000004048890 */ /* 0x000fc8000fffe13f */
[----:B------:R-:W-:Y:S02]  /*0470*/  @!UP0 USHF.L.U32 UR5, UR4, 0xb, URZ ;  /* 0x0000000b04058899 */ /* 0x000fe4000800063f */
[----:B------:R-:W-:Y:S01]  /*0480*/  @!UP0 USHF.L.U32 UR4, UR4, 0x1, URZ ;  /* 0x0000000104048899 */ /* 0x000fe2000800063f */
[----:B------:R-:W-:Y:S02]  /*0490*/  @P2 IMAD.MOV.U32 R3, RZ, RZ, RZ ;  /* 0x000000ffff032224 */ /* 0x000fe400078e00ff */
[----:B------:R-:W-:Y:S01]  /*04a0*/  @P2 IMAD.MOV.U32 R13, RZ, RZ, RZ ;  /* 0x000000ffff0d2224 */ /* 0x000fe200078e00ff */
[----:B------:R-:W1:Y:S08]  /*04b0*/  @!UP0 S2UR UR7, SR_CgaCtaId ;  /* 0x00000000000789c3 */ /* 0x000e700000008800 */
[----:B------:R-:W2:Y:S01]  /*04c0*/  @!P2 LDC R7, c[0x0][0xc] ;  /* 0x00000300ff07ab82 */ /* 0x000ea20000000800 */
[----:B0-----:R-:W-:-:S04]  /*04d0*/  @P2 IMAD.WIDE.U32 R2, R8, R9, R2 ;  /* 0x0000000908022225 */ /* 0x001fc800078e0002 */
[----:B------:R-:W-:Y:S02]  /*04e0*/  IMAD.MOV.U32 R9, RZ, RZ, RZ ;  /* 0x000000ffff097224 */ /* 0x000fe400078e00ff */
[----:B------:R-:W-:Y:S01]  /*04f0*/  @P2 IMAD.IADD R3, R3, 0x1, R13 ;  /* 0x0000000103032824 */ /* 0x000fe200078e020d */
[----:B-1----:R-:W-:Y:S01]  /*0500*/  @!UP0 ULEA UR6, UR7, UR6, 0x18 ;  /* 0x0000000607068291 */ /* 0x002fe2000f8ec03f */
[----:B------:R-:W-:Y:S01]  /*0510*/  VOTEU.ALL UP0, P0 ;  /* 0x00000000003f7886 */ /* 0x000fe20000000000 */
[----:B------:R-:W-:-:S04]  /*0520*/  ISETP.NE.AND P0, PT, R5, 0x3, PT ;  /* 0x000000030500780c */ /* 0x000fc80003f05270 */
[----:B------:R-:W-:-:S04]  /*0530*/  ISETP.EQ.OR P0, PT, R5, RZ, !P0 ;  /* 0x000000ff0500720c */ /* 0x000fc80004702670 */
[----:B------:R-:W-:Y:S01]  /*0540*/  ISETP.EQ.AND P0, PT, R6, RZ, P0 ;  /* 0x000000ff0600720c */ /* 0x000fe20000702270 */
[----:B------:R-:W0:Y:S02]  /*0550*/  FENCE.VIEW.ASYNC.S ;  /* 0x00000000000073c6 */ /* 0x000e240000000000 */
[----:B0-----:R0:W3:Y:S01]  /*0560*/  @!UP0 SYNCS.EXCH.64 URZ, [UR6+0x70], UR4 ;  /* 0x00007004063f85b2 */ /* 0x0010e20008000100 */
[----:B--2---:R-:W-:Y:S01]  /*0570*/  @!P2 IMAD.WIDE.U32 R6, R7, R10, R8 ;  /* 0x0000000a0706a225 */ /* 0x004fe200078e0008 */
[----:B------:R-:W-:-:S03]  /*0580*/  SEL R4, RZ, 0x1, !P0 ;  /* 0x00000001ff047807 */ /* 0x000fc60004000000 */
[----:B------:R-:W-:Y:S02]  /*0590*/  @!P2 IMAD.MOV.U32 R2, RZ, RZ, R6 ;  /* 0x000000ffff02a224 */ /* 0x000fe400078e0006 */
[----:B------:R-:W-:Y:S01]  /*05a0*/  @!P2 IMAD.MOV.U32 R3, RZ, RZ, R7 ;  /* 0x000000ffff03a224 */ /* 0x000fe200078e0007 */
[----:B------:R-:W-:Y:S01]  /*05b0*/  SEL R4, R4, 0x2, P1 ;  /* 0x0000000204047807 */ /* 0x000fe20000800000 */
[----:B------:R0:W3:Y:S01]  /*05c0*/  @!UP1 SYNCS.EXCH.64 URZ, [UR6+0x78], UR4 ;  /* 0x00007804063f95b2 */ /* 0x0000e20008000100 */
[----:B------:R-:W-:Y:S01]  /*05d0*/  NOP ;  /* 0x0000000000007918 */ /* 0x000fe20000000000 */
[----:B---34-:R-:W-:Y:S06]  /*05e0*/  BAR.SYNC.DEFER_BLOCKING 0x0 ;  /* 0x0000000000007b1d */ /* 0x018fec0000010000 */
[----:B------:R-:W-:Y:S05]  /*05f0*/  @!P3 BRA `(.L_x_3) ;  /* 0x000000740034b947 */ /* 0x000fea0003800000 */
[----:B------:R-:W-:-:S13]  /*0600*/  ISETP.GT.U32.AND P0, PT, R11, 0x1, PT ;  /* 0x000000010b00780c */ /* 0x000fda0003f04070 */
[----:B0-----:R-:W-:Y:S05]  /*0610*/  @P0 EXIT ;  /* 0x000000000000094d */ /* 0x001fea0003800000 */
[----:B------:R-:W-:Y:S01]  /*0620*/  ULDC.64 UR4, c[0x0][0x650] ;  /* 0x0001940000047ab9 */ /* 0x000fe20000000a00 */
[----:B------:R-:W-:Y:S01]  /*0630*/  PRMT R12, RZ, 0x7610, R12 ;  /* 0x00007610ff0c7816 */ /* 0x000fe2000000000c */
[----:B------:R-:W-:Y:S01]  /*0640*/  IMAD.MOV.U32 R6, RZ, RZ, -0x1 ;  /* 0xffffffffff067424 */ /* 0x000fe200078e00ff */
[----:B------:R-:W-:Y:S01]  /*0650*/  ISETP.GE.U32.AND P0, PT, R2, UR4, PT ;  /* 0x0000000402007c0c */ /* 0x000fe2000bf06070 */
[----:B------:R-:W-:Y:S02]  /*0660*/  IMAD.MOV.U32 R7, RZ, RZ, -0x1 ;  /* 0xffffffffff077424 */ /* 0x000fe400078e00ff */
[----:B------:R-:W-:Y:S01]  /*0670*/  IMAD.MOV.U32 R5, RZ, RZ, -0x1 ;  /* 0xffffffffff057424 */ /* 0x000fe200078e00ff */
[----:B------:R-:W-:-:S13]  /*0680*/  ISETP.GE.U32.AND.EX P0, PT, R3, UR5, PT, P0 ;  /* 0x0000000503007c0c */ /* 0x000fda000bf06100 */
[----:B------:R-:W-:Y:S05]  /*0690*/  @P0 BRA `(.L_x_4) ;  /* 0x00000004005c0947 */ /* 0x000fea0003800000 */
[----:B------:R-:W0:Y:S01]  /*06a0*/  LDC.64 R16, c[0x0][0x628] ;  /* 0x00018a00ff107b82 */ /* 0x000e220000000a00 */
[----:B------:R-:W-:Y:S02]  /*06b0*/  IMAD.MOV.U32 R6, RZ, RZ, R2 ;  /* 0x000000ffff067224 */ /* 0x000fe400078e0002 */
[----:B------:R-:W-:-:S05]  /*06c0*/  IMAD.MOV.U32 R7, RZ, RZ, R3 ;  /* 0x000000ffff077224 */ /* 0x000fca00078e0003 */
[----:B------:R-:W1:Y:S08]  /*06d0*/  LDC R18, c[0x0][0x630] ;  /* 0x00018c00ff127b82 */ /* 0x000e700000000800 */
[----:B------:R-:W2:Y:S01]  /*06e0*/  LDC.64 R20, c[0x0][0x620] ;  /* 0x00018800ff147b82 */ /* 0x000ea20000000a00 */
[----:B0-----:R-:W-:-:S04]  /*06f0*/  ISETP.NE.U32.AND P0, PT, R16, RZ, PT ;  /* 0x000000ff1000720c */ /* 0x001fc80003f05070 */
[----:B------:R-:W-:-:S13]  /*0700*/  ISETP.NE.AND.EX P0, PT, R17, RZ, PT, P0 ;  /* 0x000000ff1100720c */ /* 0x000fda0003f05300 */
[----:B-12---:R-:W-:Y:S05]  /*0710*/  @!P0 BRA `(.L_x_5) ;  /* 0x0000000000288947 */ /* 0x006fea0003800000 */
[----:B------:R-:W0:Y:S02]  /*0720*/  LDC R5, c[0x0][0x634] ;  /* 0x00018d00ff057b82 */ /* 0x000e240000000800 */
[----:B0-----:R-:W-:-:S05]  /*0730*/  IADD3 R5, P0, R2, R5, RZ ;  /* 0x0000000502057210 */ /* 0x001fca0007f1e0ff */
[----:B------:R-:W-:-:S04]  /*0740*/  IMAD.X R11, RZ, RZ, R3, P0 ;  /* 0x000000ffff0b7224 */ /* 0x000fc800000e0603 */
[----:B------:R-:W-:-:S04]  /*0750*/  IMAD.WIDE.U32 R6, R11, R16, RZ ;  /* 0x000000100b067225 */ /* 0x000fc800078e00ff */
[----:B------:R-:W-:-:S04]  /*0760*/  IMAD.WIDE.U32 R12, P0, R5, R17, R6 ;  /* 0x00000011050c7225 */ /* 0x000fc80007800006 */
[----:B------:R-:W-:-:S04]  /*0770*/  IMAD.WIDE.U32 R6, R5, R16, RZ ;  /* 0x0000001005067225 */ /* 0x000fc800078e00ff */
[----:B------:R-:W-:Y:S01]  /*0780*/  IMAD.X R15, RZ, RZ, RZ, P0 ;  /* 0x000000ffff0f7224 */ /* 0x000fe200000e06ff */
[----:B------:R-:W-:Y:S01]  /*0790*/  IADD3 RZ, P0, R7, R12, RZ ;  /* 0x0000000c07ff7210 */ /* 0x000fe20007f1e0ff */
[----:B------:R-:W-:-:S04]  /*07a0*/  IMAD.MOV.U32 R14, RZ, RZ, R13 ;  /* 0x000000ffff0e7224 */ /* 0x000fc800078e000d */
[----:B------:R-:W-:-:S08]  /*07b0*/  IMAD.WIDE.U32.X R6, R11, R17, R14, P0 ;  /* 0x000000110b067225 */ /* 0x000fd000000e040e */
.L_x_5:
[--C-:B------:R-:W-:Y:S01]  /*07c0*/  SHF.R.U64 R26, R6, R18, R7.reuse ;  /* 0x00000012061a7219 */ /* 0x100fe20000001207 */
[----:B------:R-:W0:Y:S01]  /*07d0*/  LDC.64 R22, c[0x0][0x640] ;  /* 0x00019000ff167b82 */ /* 0x000e220000000a00 */
[----:B------:R-:W-:Y:S01]  /*07e0*/  I2FP.F32.U32 R5, R8 ;  /* 0x0000000800057245 */ /* 0x000fe20000201000 */
[----:B------:R-:W-:Y:S01]  /*07f0*/  ULDC UR4, c[0x0][0x150] ;  /* 0x0000540000047ab9 */ /* 0x000fe20000000800 */
[----:B------:R-:W-:Y:S02]  /*0800*/  SHF.R.U32.HI R6, RZ, R18, R7 ;  /* 0x00000012ff067219 */ /* 0x000fe40000011607 */
[----:B------:R-:W-:Y:S01]  /*0810*/  IADD3 R11, P0, RZ, -R26, RZ ;  /* 0x8000001aff0b7210 */ /* 0x000fe20007f1e0ff */
[----:B------:R-:W-:Y:S01]  /*0820*/  FMUL R5, R5, UR4 ;  /* 0x0000000405057c20 */ /* 0x000fe20008400000 */
[----:B------:R-:W-:Y:S01]  /*0830*/  ULDC UR4, c[0x0][0x154] ;  /* 0x0000550000047ab9 */ /* 0x000fe20000000800 */
[----:B------:R-:W1:Y:S02]  /*0840*/  LDC R14, c[0x0][0x618] ;  /* 0x00018600ff0e7b82 */ /* 0x000e640000000800 */
[----:B------:R-:W-:-:S02]  /*0850*/  IMAD.X R13, RZ, RZ, ~R6, P0 ;  /* 0x000000ffff0d7224 */ /* 0x000fc400000e0e06 */
[----:B------:R-:W2:Y:S01]  /*0860*/  F2I.U32.TRUNC.NTZ R5, R5 ;  /* 0x0000000500057305 */ /* 0x000ea2000020f000 */
[----:B------:R-:W-:-:S03]  /*0870*/  IMAD.WIDE.U32 R6, R11, R20, R2 ;  /* 0x000000140b067225 */ /* 0x000fc600078e0002 */
[----:B------:R-:W3:Y:S01]  /*0880*/  LDC R9, c[0x0][0x144] ;  /* 0x00005100ff097b82 */ /* 0x000ee20000000800 */
[----:B------:R-:W-:-:S04]  /*0890*/  IMAD R12, R13, R20, RZ ;  /* 0x000000140d0c7224 */ /* 0x000fc800078e02ff */
[----:B------:R-:W-:Y:S02]  /*08a0*/  IMAD R11, R11, R21, R12 ;  /* 0x000000150b0b7224 */ /* 0x000fe400078e020c */
[----:B------:R-:W-:Y:S01]  /*08b0*/  IMAD.MOV.U32 R12, RZ, RZ, 0x1 ;  /* 0x00000001ff0c7424 */ /* 0x000fe200078e00ff */
[----:B------:R-:W4:Y:S01]  /*08c0*/  LDC R18, c[0x0][0x608] ;  /* 0x00018200ff127b82 */ /* 0x000f220000000800 */
[----:B------:R-:W-:Y:S01]  /*08d0*/  IMAD.IADD R11, R7, 0x1, R11 ;  /* 0x00000001070b7824 */ /* 0x000fe200078e020b */
[----:B0-----:R-:W-:Y:S01]  /*08e0*/  ISETP.NE.U32.AND P0, PT, R22, RZ, PT ;  /* 0x000000ff1600720c */ /* 0x001fe20003f05070 */
[----:B--2---:R-:W-:-:S03]  /*08f0*/  IMAD.MOV R7, RZ, RZ, -R5 ;  /* 0x000000ffff077224 */ /* 0x004fc600078e0a05 */
[----:B------:R-:W-:Y:S02]  /*0900*/  ISETP.NE.AND.EX P0, PT, R23, RZ, PT, P0 ;  /* 0x000000ff1700720c */ /* 0x000fe40003f05300 */
[----:B------:R-:W0:Y:S01]  /*0910*/  LDC R13, c[0x0][0x658] ;  /* 0x00019600ff0d7b82 */ /* 0x000e220000000800 */
[--C-:B-1----:R-:W-:Y:S02]  /*0920*/  SHF.R.U64 R16, R6, R14, R11.reuse ;  /* 0x0000000e06107219 */ /* 0x102fe4000000120b */
[----:B------:R-:W-:Y:S02]  /*0930*/  I2FP.F32.U32 R6, R10 ;  /* 0x0000000a00067245 */ /* 0x000fe40000201000 */
[----:B------:R-:W-:-:S03]  /*0940*/  SHF.R.U32.HI R11, RZ, R14, R11 ;  /* 0x0000000eff0b7219 */ /* 0x000fc6000001160b */
[----:B------:R-:W1:Y:S01]  /*0950*/  LDC R17, c[0x0][0x148] ;  /* 0x00005200ff117b82 */ /* 0x000e620000000800 */
[----:B---3--:R-:W-:Y:S02]  /*0960*/  IMAD R5, R9, R7, R8 ;  /* 0x0000000709057224 */ /* 0x008fe400078e0208 */
[----:B------:R-:W-:Y:S01]  /*0970*/  FMUL R7, R6, UR4 ;  /* 0x0000000406077c20 */ /* 0x000fe20008400000 */
[----:B------:R-:W-:-:S03]  /*0980*/  IMAD.MOV.U32 R6, RZ, RZ, -0x1 ;  /* 0xffffffffff067424 */ /* 0x000fc600078e00ff */
[----:B------:R2:W3:Y:S01]  /*0990*/  F2I.U32.TRUNC.NTZ R15, R7 ;  /* 0x00000007000f7305 */ /* 0x0004e2000020f000 */
[----:B------:R-:W1:Y:S01]  /*09a0*/  LDC R21, c[0x0][0x600] ;  /* 0x00018000ff157b82 */ /* 0x000e620000000800 */
[-CC-:B----4-:R-:W-:Y:S02]  /*09b0*/  SHF.R.U64 R27, R16, R18.reuse, R11.reuse ;  /* 0x00000012101b7219 */ /* 0x190fe4000000120b */
[----:B------:R-:W-:-:S05]  /*09c0*/  SHF.R.U32.HI R8, RZ, R18, R11 ;  /* 0x00000012ff087219 */ /* 0x000fca000001160b */
[----:B------:R-:W4:Y:S01]  /*09d0*/  LDC R20, c[0x0][0x648] ;  /* 0x00019200ff147b82 */ /* 0x000f220000000800 */
[-CC-:B0-----:R-:W-:Y:S02]  /*09e0*/  SHF.R.U64 R18, R27, R13.reuse, R8.reuse ;  /* 0x0000000d1b127219 */ /* 0x181fe40000001208 */
[-C--:B------:R-:W-:Y:S02]  /*09f0*/  SHF.L.U32 R6, R6, R13.reuse, RZ ;  /* 0x0000000d06067219 */ /* 0x080fe400000006ff */
[-C--:B------:R-:W-:Y:S02]  /*0a00*/  SHF.R.U32.HI R8, RZ, R13.reuse, R8 ;  /* 0x0000000dff087219 */ /* 0x080fe40000011608 */
[----:B------:R-:W-:Y:S01]  /*0a10*/  LOP3.LUT R14, RZ, R6, RZ, 0x33, !PT ;  /* 0x00000006ff0e7212 */ /* 0x000fe200078e33ff */
[----:B------:R-:W0:Y:S01]  /*0a20*/  LDC R25, c[0x0][0x638] ;  /* 0x00018e00ff197b82 */ /* 0x000e220000000800 */
[----:B------:R-:W-:Y:S01]  /*0a30*/  SHF.L.U32 R11, R12, R13, RZ ;  /* 0x0000000d0c0b7219 */ /* 0x000fe200000006ff */
[----:B------:R-:W-:-:S02]  /*0a40*/  IMAD.MOV.U32 R6, RZ, RZ, R18 ;  /* 0x000000ffff067224 */ /* 0x000fc400078e0012 */
[----:B--2---:R-:W-:-:S04]  /*0a50*/  IMAD.MOV.U32 R7, RZ, RZ, R8 ;  /* 0x000000ffff077224 */ /* 0x004fc800078e0008 */
[----:B------:R-:W2:Y:S01]  /*0a60*/  LDC R24, c[0x0][0x610] ;  /* 0x00018400ff187b82 */ /* 0x000ea20000000800 */
[----:B---3--:R-:W-:Y:S05]  /*0a70*/  @!P0 BRA `(.L_x_6) ;  /* 0x0000000000288947 */ /* 0x008fea0003800000 */
[----:B------:R-:W3:Y:S02]  /*0a80*/  LDC R13, c[0x0][0x64c] ;  /* 0x00019300ff0d7b82 */ /* 0x000ee40000000800 */
[----:B---3--:R-:W-:-:S05]  /*0a90*/  IADD3 R13, P0, R18, R13, RZ ;  /* 0x0000000d120d7210 */ /* 0x008fca0007f1e0ff */
        /* <DEDUP_REMOVED lines=8> */
.L_x_6:
[----:B----4-:R-:W-:Y:S01]  /*0b20*/  SHF.R.U64 R6, R6, R20, R7 ;  /* 0x0000001406067219 */ /* 0x010fe20000001207 */
[----:B-1----:R-:W-:Y:S01]  /*0b30*/  VIADD R7, R21, 0xffffffff ;  /* 0xffffffff15077836 */ /* 0x002fe20000000000 */
[----:B------:R-:W-:Y:S01]  /*0b40*/  LOP3.LUT R14, R27, R14, RZ, 0xc0, !PT ;  /* 0x0000000e1b0e7212 */ /* 0x000fe200078ec0ff */
[----:B------:R-:W-:Y:S02]  /*0b50*/  IMAD.MOV R15, RZ, RZ, -R15 ;  /* 0x000000ffff0f7224 */ /* 0x000fe400078e0a0f */
[----:B------:R-:W-:Y:S01]  /*0b60*/  IMAD.MOV R8, RZ, RZ, -R6 ;  /* 0x000000ffff087224 */ /* 0x000fe200078e0a06 */
[----:B------:R-:W-:Y:S01]  /*0b70*/  LOP3.LUT R7, R16, R7, RZ, 0xc0, !PT ;  /* 0x0000000710077212 */ /* 0x000fe200078ec0ff */
[----:B------:R-:W-:Y:S02]  /*0b80*/  IMAD R14, R11, R6, R14 ;  /* 0x000000060b0e7224 */ /* 0x000fe400078e020e */
[----:B------:R-:W-:Y:S02]  /*0b90*/  @P2 IMAD R5, R17, R15, R10 ;  /* 0x0000000f11052224 */ /* 0x000fe400078e020a */
[----:B0-----:R-:W-:-:S02]  /*0ba0*/  IMAD R6, R8, R25, R18 ;  /* 0x0000001908067224 */ /* 0x001fc400078e0212 */
[----:B--2---:R-:W-:Y:S02]  /*0bb0*/  IMAD R5, R14, R24, R5 ;  /* 0x000000180e057224 */ /* 0x004fe400078e0205 */
[----:B------:R-:W-:Y:S02]  /*0bc0*/  IMAD R6, R6, R21, R7 ;  /* 0x0000001506067224 */ /* 0x000fe400078e0207 */
[----:B------:R-:W-:-:S03]  /*0bd0*/  IMAD.MOV.U32 R12, RZ, RZ, 0x1 ;  /* 0x00000001ff0c7424 */ /* 0x000fc600078e00ff */
[----:B------:R-:W-:Y:S02]  /*0be0*/  SEL R7, R6, R5, !P2 ;  /* 0x0000000506077207 */ /* 0x000fe40005000000 */
[----:B------:R-:W-:Y:S01]  /*0bf0*/  SEL R6, R5, R6, !P2 ;  /* 0x0000000605067207 */ /* 0x000fe20005000000 */
[----:B------:R-:W-:-:S07]  /*0c00*/  IMAD.MOV.U32 R5, RZ, RZ, R26 ;  /* 0x000000ffff057224 */ /* 0x000fce00078e001a */
.L_x_4:
[----:B------:R-:W-:-:S08]  /*0c10*/  NOP ;  /* 0x0000000000007918 */ /* 0x000fd00000000000 */
[----:B------:R-:W0:Y:S02]  /*0c20*/  USETMAXREG.TRY_ALLOC.CTAPOOL UP0, 0xe8 ;  /* 0x000000e8000079c8 */ /* 0x000e240008000600 */
[----:B0-----:R-:W-:-:S13]  /*0c30*/  PLOP3.LUT P0, PT, PT, PT, UP0, 0x80, 0x0 ;  /* 0x000000000000781c */ /* 0x001fda0003f0f008 */
[----:B------:R-:W-:Y:S05]  /*0c40*/  @!P0 BRA `(.L_x_4) ;  /* 0xfffffffc00f08947 */ /* 0x000fea000383ffff */
[----:B------:R-:W-:Y:S01]  /*0c50*/  ULDC.64 UR4, c[0x0][0x598] ;  /* 0x0001660000047ab9 */ /* 0x000fe20000000a00 */
[----:B------:R-:W-:Y:S01]  /*0c60*/  ULDC.64 UR18, c[0x0][0x208] ;  /* 0x0000820000127ab9 */ /* 0x000fe20000000a00 */
[----:B------:R-:W-:-:S04]  /*0c70*/  ISETP.NE.U32.AND P0, PT, RZ, UR4, PT ;  /* 0x00000004ff007c0c */ /* 0x000fc8000bf05070 */
[----:B------:R-:W-:-:S13]  /*0c80*/  ISETP.NE.AND.EX P0, PT, RZ, UR5, PT, P0 ;  /* 0x00000005ff007c0c */ /* 0x000fda000bf05300 */
[----:B------:R-:W-:Y:S05]  /*0c90*/  @!P0 BRA `(.L_x_7) ;  /* 0x00000000001c8947 */ /* 0x000fea0003800000 */
[----:B------:R-:W0:Y:S02]  /*0ca0*/  LDC.64 R8, c[0x0][0x598] ;  /* 0x00016600ff087b82 */ /* 0x000e240000000a00 */
[----:B0-----:R-:W2:Y:S02]  /*0cb0*/  LDG.E.64 R8, desc[UR18][R8.64] ;  /* 0x0000001208087981 */ /* 0x001ea4000c1e1b00 */
[----:B--2---:R-:W-:-:S04]  /*0cc0*/  ISETP.NE.U32.AND P0, PT, R8, RZ, PT ;  /* 0x000000ff0800720c */ /* 0x004fc80003f05070 */
[----:B------:R-:W-:-:S13]  /*0cd0*/  ISETP.NE.AND.EX P0, PT, R9, RZ, PT, P0 ;  /* 0x000000ff0900720c */ /* 0x000fda0003f05300 */
[----:B------:R-:W-:Y:S05]  /*0ce0*/  @!P0 BRA `(.L_x_7) ;  /* 0x0000000000088947 */ /* 0x000fea0003800000 */
[----:B------:R0:W5:Y:S01]  /*0cf0*/  LD.E R8, desc[UR18][R8.64] ;  /* 0x0000001208087980 */ /* 0x000162000c101900 */
[----:B------:R-:W-:Y:S05]  /*0d00*/  BRA `(.L_x_8) ;  /* 0x0000000000207947 */ /* 0x000fea0003800000 */
.L_x_7:
[----:B------:R-:W-:Y:S02]  /*0d10*/  ULDC.64 UR4, c[0x0][0x588] ;  /* 0x0001620000047ab9 */ /* 0x000fe40000000a00 */
[----:B------:R-:W-:-:S04]  /*0d20*/  ISETP.NE.U32.AND P0, PT, RZ, UR4, PT ;  /* 0x00000004ff007c0c */ /* 0x000fc8000bf05070 */
[----:B------:R-:W-:-:S13]  /*0d30*/  ISETP.NE.AND.EX P0, PT, RZ, UR5, PT, P0 ;  /* 0x00000005ff007c0c */ /* 0x000fda000bf05300 */
[----:B------:R-:W-:Y:S05]  /*0d40*/  @!P0 BRA `(.L_x_9) ;  /* 0x00000000000c8947 */ /* 0x000fea0003800000 */
[----:B------:R-:W0:Y:S02]  /*0d50*/  LDC.64 R8, c[0x0][0x588] ;  /* 0x00016200ff087b82 */ /* 0x000e240000000a00 */
[----:B0-----:R1:W5:Y:S01]  /*0d60*/  LDG.E R8, desc[UR18][R8.64] ;  /* 0x0000001208087981 */ /* 0x001362000c1e1900 */
[----:B------:R-:W-:Y:S05]  /*0d70*/  BRA `(.L_x_8) ;  /* 0x0000000000047947 */ /* 0x000fea0003800000 */
.L_x_9:
[----:B------:R-:W2:Y:S02]  /*0d80*/  LDC R8, c[0x0][0x580] ;  /* 0x00016000ff087b82 */ /* 0x000ea40000000800 */
.L_x_8:
[----:B------:R-:W-:Y:S02]  /*0d90*/  ULDC.64 UR4, c[0x0][0x5a0] ;  /* 0x0001680000047ab9 */ /* 0x000fe40000000a00 */
[----:B------:R-:W-:-:S04]  /*0da0*/  ISETP.NE.U32.AND P0, PT, RZ, UR4, PT ;  /* 0x00000004ff007c0c */ /* 0x000fc8000bf05070 */
[----:B------:R-:W-:-:S13]  /*0db0*/  ISETP.NE.AND.EX P0, PT, RZ, UR5, PT, P0 ;  /* 0x00000005ff007c0c */ /* 0x000fda000bf05300 */
[----:B------:R-:W-:Y:S05]  /*0dc0*/  @!P0 BRA `(.L_x_10) ;  /* 0x00000000001c8947 */ /* 0x000fea0003800000 */
[----:B------:R-:W3:Y:S02]  /*0dd0*/  LDC.64 R10, c[0x0][0x5a0] ;  /* 0x00016800ff0a7b82 */ /* 0x000ee40000000a00 */
[----:B---3--:R-:W3:Y:S02]  /*0de0*/  LDG.E.64 R10, desc[UR18][R10.64] ;  /* 0x000000120a0a7981 */ /* 0x008ee4000c1e1b00 */
[----:B---3--:R-:W-:-:S04]  /*0df0*/  ISETP.NE.U32.AND P0, PT, R10, RZ, PT ;  /* 0x000000ff0a00720c */ /* 0x008fc80003f05070 */
[----:B------:R-:W-:-:S13]  /*0e00*/  ISETP.NE.AND.EX P0, PT, R11, RZ, PT, P0 ;  /* 0x000000ff0b00720c */ /* 0x000fda0003f05300 */
[----:B------:R-:W-:Y:S05]  /*0e10*/  @!P0 BRA `(.L_x_10) ;  /* 0x0000000000088947 */ /* 0x000fea0003800000 */
[----:B01----:R0:W5:Y:S01]  /*0e20*/  LD.E R9, desc[UR18][R10.64] ;  /* 0x000000120a097980 */ /* 0x003162000c101900 */
[----:B------:R-:W-:Y:S05]  /*0e30*/  BRA `(.L_x_11) ;  /* 0x0000000000207947 */ /* 0x000fea0003800000 */
.L_x_10:
[----:B------:R-:W-:Y:S02]  /*0e40*/  ULDC.64 UR4, c[0x0][0x590] ;  /* 0x0001640000047ab9 */ /* 0x000fe40000000a00 */
[----:B------:R-:W-:-:S04]  /*0e50*/  ISETP.NE.U32.AND P0, PT, RZ, UR4, PT ;  /* 0x00000004ff007c0c */ /* 0x000fc8000bf05070 */
[----:B------:R-:W-:-:S13]  /*0e60*/  ISETP.NE.AND.EX P0, PT, RZ, UR5, PT, P0 ;  /* 0x00000005ff007c0c */ /* 0x000fda000bf05300 */
[----:B------:R-:W-:Y:S05]  /*0e70*/  @!P0 BRA `(.L_x_12) ;  /* 0x00000000000c8947 */ /* 0x000fea0003800000 */
[----:B------:R-:W0:Y:S02]  /*0e80*/  LDC.64 R10, c[0x0][0x590] ;  /* 0x00016400ff0a7b82 */ /* 0x000e240000000a00 */
[----:B01----:R1:W5:Y:S01]  /*0e90*/  LDG.E R9, desc[UR18][R10.64] ;  /* 0x000000120a097981 */ /* 0x003362000c1e1900 */
[----:B------:R-:W-:Y:S05]  /*0ea0*/  BRA `(.L_x_11) ;  /* 0x0000000000047947 */ /* 0x000fea0003800000 */
.L_x_12:
[----:B01----:R-:W3:Y:S02]  /*0eb0*/  LDC R9, c[0x0][0x584] ;  /* 0x00016100ff097b82 */ /* 0x003ee40000000800 */
.L_x_11:
[----:B------:R-:W-:-:S13]  /*0ec0*/  LOP3.LUT P0, RZ, R12, 0xff, RZ, 0xc0, !PT ;  /* 0x000000ff0cff7812 */ /* 0x000fda000780c0ff */
[----:B------:R-:W-:Y:S05]  /*0ed0*/  @!P0 EXIT ;  /* 0x000000000000894d */ /* 0x000fea0003800000 */
[----:B------:R-:W-:Y:S01]  /*0ee0*/  ULDC UR4, c[0x0][0x28c] ;  /* 0x0000a30000047ab9 */ /* 0x000fe20000000800 */
[----:B------:R-:W-:Y:S01]  /*0ef0*/  LOP3.LUT R138, R4, 0x1, RZ, 0xfc, !PT ;  /* 0x00000001048a7812 */ /* 0x000fe200078efcff */
[----:B------:R-:W-:-:S04]  /*0f00*/  UIADD3 UR4, UR4, 0x1f, URZ ;  /* 0x0000001f04047890 */ /* 0x000fc8000fffe03f */
[----:B------:R-:W-:-:S04]  /*0f10*/  USHF.R.S32.HI UR5, URZ, 0x1f, UR4 ;  /* 0x0000001f3f057899 */ /* 0x000fc80008011404 */
[----:B------:R-:W-:-:S03]  /*0f20*/  ULEA.HI UR5, UR5, UR4, URZ, 0x5 ;  /* 0x0000000405057291 */ /* 0x000fc6000f8f283f */
[----:B------:R-:W-:Y:S01]  /*0f30*/  UMOV UR4, URZ ;  /* 0x0000003f00047c82 */ /* 0x000fe20008000000 */
[----:B------:R-:W-:-:S03]  /*0f40*/  USHF.R.S32.HI UR9, URZ, 0x5, UR5 ;  /* 0x000000053f097899 */ /* 0x000fc60008011405 */
[----:B------:R-:W-:-:S09]  /*0f50*/  UMOV UR5, URZ ;  /* 0x0000003f00057c82 */ /* 0x000fd20008000000 */
.L_x_165:
[----:B01----:R-:W-:Y:S01]  /*0f60*/  LOP3.LUT R10, R0, 0x80, RZ, 0xc0, !PT ;  /* 0x00000080000a7812 */ /* 0x003fe200078ec0ff */
[----:B------:R-:W0:Y:S01]  /*0f70*/  S2UR UR13, SR_CgaCtaId ;  /* 0x00000000000d79c3 */ /* 0x000e220000008800 */
[----:B------:R-:W-:Y:S01]  /*0f80*/  UMOV UR12, 0x400 ;  /* 0x00000400000c7882 */ /* 0x000fe20000000000 */
[----:B------:R-:W-:Y:S01]  /*0f90*/  UMOV UR6, URZ ;  /* 0x0000003f00067c82 */ /* 0x000fe20008000000 */
[----:B------:R-:W-:Y:S01]  /*0fa0*/  SHF.R.U32.HI R10, RZ, 0x7, R10 ;  /* 0x00000007ff0a7819 */ /* 0x000fe2000001160a */
[----:B------:R-:W-:Y:S01]  /*0fb0*/  UMOV UR7, URZ ;  /* 0x0000003f00077c82 */ /* 0x000fe20008000000 */
[----:B------:R-:W-:Y:S01]  /*0fc0*/  UMOV UR16, UR5 ;  /* 0x0000000500107c82 */ /* 0x000fe20008000000 */
[----:B------:R-:W-:Y:S02]  /*0fd0*/  CS2R R14, SRZ ;  /* 0x00000000000e7805 */ /* 0x000fe4000001ff00 */
[----:B------:R-:W-:Y:S01]  /*0fe0*/  CS2R R12, SRZ ;  /* 0x00000000000c7805 */ /* 0x000fe2000001ff00 */
[----:B------:R-:W1:Y:S01]  /*0ff0*/  LDC R11, c[0x0][0x28c] ;  /* 0x0000a300ff0b7b82 */ /* 0x000e620000000800 */
[----:B------:R-:W4:Y:S01]  /*1000*/  SHFL.IDX PT, R10, R10, RZ, 0x1f ;  /* 0x00001fff0a0a7589 */ /* 0x000f2200000e0000 */
[----:B------:R-:W-:-:S02]  /*1010*/  CS2R R16, SRZ ;  /* 0x0000000000107805 */ /* 0x000fc4000001ff00 */
[----:B------:R-:W-:Y:S02]  /*1020*/  CS2R R18, SRZ ;  /* 0x0000000000127805 */ /* 0x000fe4000001ff00 */
[----:B------:R-:W-:Y:S02]  /*1030*/  CS2R R20, SRZ ;  /* 0x0000000000147805 */ /* 0x000fe4000001ff00 */
[----:B------:R-:W-:Y:S02]  /*1040*/  CS2R R22, SRZ ;  /* 0x0000000000167805 */ /* 0x000fe4000001ff00 */
[----:B------:R-:W-:Y:S02]  /*1050*/  CS2R R88, SRZ ;  /* 0x0000000000587805 */ /* 0x000fe4000001ff00 */
[----:B------:R-:W-:Y:S02]  /*1060*/  CS2R R90, SRZ ;  /* 0x00000000005a7805 */ /* 0x000fe4000001ff00 */
        /* <DEDUP_REMOVED lines=16> */
[----:B-1----:R-:W-:Y:S02]  /*1170*/  ISETP.GE.AND P0, PT, R11, 0x1, PT ;  /* 0x000000010b00780c */ /* 0x002fe40003f06270 */
[----:B------:R-:W-:Y:S02]  /*1180*/  CS2R R124, SRZ ;  /* 0x00000000007c7805 */ /* 0x000fe4000001ff00 */
[----:B----4-:R-:W-:-:S02]  /*1190*/  R2UR UR8, R10 ;  /* 0x000000000a0872ca */ /* 0x010fc400000e0000 */
[----:B------:R-:W-:Y:S02]  /*11a0*/  CS2R R126, SRZ ;  /* 0x00000000007e7805 */ /* 0x000fe4000001ff00 */
[----:B------:R-:W-:Y:S02]  /*11b0*/  CS2R R128, SRZ ;  /* 0x0000000000807805 */ /* 0x000fe4000001ff00 */
[----:B------:R-:W-:Y:S02]  /*11c0*/  CS2R R130, SRZ ;  /* 0x0000000000827805 */ /* 0x000fe4000001ff00 */
[----:B------:R-:W-:Y:S02]  /*11d0*/  CS2R R132, SRZ ;  /* 0x0000000000847805 */ /* 0x000fe4000001ff00 */
[----:B------:R-:W-:Y:S02]  /*11e0*/  CS2R R134, SRZ ;  /* 0x0000000000867805 */ /* 0x000fe4000001ff00 */
[----:B------:R-:W-:Y:S01]  /*11f0*/  CS2R R136, SRZ ;  /* 0x0000000000887805 */ /* 0x000fe2000001ff00 */
[----:B------:R-:W-:Y:S01]  /*1200*/  IMAD.MOV.U32 R139, RZ, RZ, RZ ;  /* 0x000000ffff8b7224 */ /* 0x000fe200078e00ff */
[----:B------:R-:W-:Y:S01]  /*1210*/  CS2R R24, SRZ ;  /* 0x0000000000187805 */ /* 0x000fe2000001ff00 */
[----:B------:R-:W-:Y:S01]  /*1220*/  IMAD.MOV.U32 R141, RZ, RZ, RZ ;  /* 0x000000ffff8d7224 */ /* 0x000fe200078e00ff */
[----:B---3--:R-:W-:Y:S01]  /*1230*/  CS2R R26, SRZ ;  /* 0x00000000001a7805 */ /* 0x008fe2000001ff00 */
[----:B------:R-:W-:Y:S01]  /*1240*/  IMAD.U32 R142, RZ, RZ, UR4 ;  /* 0x00000004ff8e7e24 */ /* 0x000fe2000f8e00ff */
[----:B------:R-:W-:Y:S01]  /*1250*/  CS2R R28, SRZ ;  /* 0x00000000001c7805 */ /* 0x000fe2000001ff00 */
[----:B------:R-:W-:Y:S01]  /*1260*/  ULEA.HI UR10, UR8, UR8, URZ, 0x1 ;  /* 0x00000008080a7291 */ /* 0x000fe2000f8f083f */
[----:B------:R-:W-:-:S02]  /*1270*/  CS2R R30, SRZ ;  /* 0x00000000001e7805 */ /* 0x000fc4000001ff00 */
[----:B------:R-:W-:Y:S02]  /*1280*/  CS2R R32, SRZ ;  /* 0x0000000000207805 */ /* 0x000fe4000001ff00 */
[----:B------:R-:W-:Y:S01]  /*1290*/  CS2R R34, SRZ ;  /* 0x0000000000227805 */ /* 0x000fe2000001ff00 */
[----:B------:R-:W-:Y:S01]  /*12a0*/  ULOP3.LUT UR11, UR10, 0x1ffffe, URZ, 0xc0, !UPT ;  /* 0x001ffffe0a0b7892 */ /* 0x000fe2000f8ec03f */
[----:B------:R-:W-:Y:S01]  /*12b0*/  CS2R R36, SRZ ;  /* 0x0000000000247805 */ /* 0x000fe2000001ff00 */
[----:B0-----:R-:W-:Y:S01]  /*12c0*/  ULEA UR10, UR13, UR12, 0x18 ;  /* 0x0000000c0d0a7291 */ /* 0x001fe2000f8ec03f */
[----:B------:R-:W-:Y:S01]  /*12d0*/  CS2R R38, SRZ ;  /* 0x0000000000267805 */ /* 0x000fe2000001ff00 */
[----:B------:R-:W-:Y:S01]  /*12e0*/  UIADD3 UR11, UR8, -UR11, URZ ;  /* 0x8000000b080b7290 */ /* 0x000fe2000fffe03f */
[----:B------:R-:W-:Y:S02]  /*12f0*/  CS2R R40, SRZ ;  /* 0x0000000000287805 */ /* 0x000fe4000001ff00 */
[----:B------:R-:W-:Y:S01]  /*1300*/  CS2R R42, SRZ ;  /* 0x00000000002a7805 */ /* 0x000fe2000001ff00 */
[----:B------:R-:W-:Y:S01]  /*1310*/  UMOV UR8, URZ ;  /* 0x0000003f00087c82 */ /* 0x000fe20008000000 */
[----:B------:R-:W-:Y:S01]  /*1320*/  ULEA UR11, UR11, UR10, 0xb ;  /* 0x0000000a0b0b7291 */ /* 0x000fe2000f8e583f */
[----:B------:R-:W-:-:S02]  /*1330*/  CS2R R44, SRZ ;  /* 0x00000000002c7805 */ /* 0x000fc4000001ff00 */
[----:B------:R-:W-:Y:S02]  /*1340*/  CS2R R46, SRZ ;  /* 0x00000000002e7805 */ /* 0x000fe4000001ff00 */
[----:B------:R-:W-:Y:S01]  /*1350*/  CS2R R48, SRZ ;  /* 0x0000000000307805 */ /* 0x000fe2000001ff00 */
[----:B------:R-:W-:Y:S01]  /*1360*/  UIADD3 UR11, UR11, 0x180, URZ ;  /* 0x000001800b0b7890 */ /* 0x000fe2000fffe03f */
[----:B------:R-:W-:Y:S02]  /*1370*/  CS2R R50, SRZ ;  /* 0x0000000000327805 */ /* 0x000fe4000001ff00 */
[----:B------:R-:W-:Y:S02]  /*1380*/  CS2R R52, SRZ ;  /* 0x0000000000347805 */ /* 0x000fe4000001ff00 */
[----:B------:R-:W-:Y:S01]  /*1390*/  CS2R R54, SRZ ;  /* 0x0000000000367805 */ /* 0x000fe2000001ff00 */
[----:B------:R-:W-:Y:S01]  /*13a0*/  USHF.R.U32.HI UR11, URZ, 0x4, UR11 ;  /* 0x000000043f0b7899 */ /* 0x000fe2000801160b */
[----:B------:R-:W-:-:S02]  /*13b0*/  CS2R R56, SRZ ;  /* 0x0000000000387805 */ /* 0x000fc4000001ff00 */
[----:B------:R-:W-:Y:S02]  /*13c0*/  CS2R R58, SRZ ;  /* 0x00000000003a7805 */ /* 0x000fe4000001ff00 */
[----:B------:R-:W-:Y:S01]  /*13d0*/  CS2R R60, SRZ ;  /* 0x00000000003c7805 */ /* 0x000fe2000001ff00 */
[----:B------:R-:W-:Y:S01]  /*13e0*/  ULOP3.LUT UR11, UR11, 0x3fff, URZ, 0xc0, !UPT ;  /* 0x00003fff0b0b7892 */ /* 0x000fe2000f8ec03f */
        /* <DEDUP_REMOVED lines=12> */
[----:B------:R-:W-:Y:S01]  /*14b0*/  CS2R R86, SRZ ;  /* 0x0000000000567805 */ /* 0x000fe2000001ff00 */
[----:B------:R-:W-:Y:S06]  /*14c0*/  @!P0 BRA `(.L_x_13) ;  /* 0x00000008001c8947 */ /* 0x000fec0003800000 */
[----:B------:R-:W-:-:S13]  /*14d0*/  ISETP.NE.AND P1, PT, R138, 0x3, PT ;  /* 0x000000038a00780c */ /* 0x000fda0003f25270 */
[----:B------:R-:W-:Y:S05]  /*14e0*/  @!P1 BRA `(.L_x_14) ;  /* 0x0000000000049947 */ /* 0x000fea0003800000 */
[----:B------:R-:W-:Y:S01]  /*14f0*/  BPT.TRAP 0x1 ;  /* 0x000000040000795c */ /* 0x000fe20000300000 */
.L_x_14:
[----:B------:R-:W-:Y:S01]  /*1500*/  ULEA UR6, UR5, UR10, 0x3 ;  /* 0x0000000a05067291 */ /* 0x000fe2000f8e183f */
[----:B------:R-:W-:-:S05]  /*1510*/  IMAD.U32 R10, RZ, RZ, UR4 ;  /* 0x00000004ff0a7e24 */ /* 0x000fca000f8e00ff */
[----:B------:R-:W-:-:S04]  /*1520*/  SHF.L.U32 R10, R10, 0x1f, RZ ;  /* 0x0000001f0a0a7819 */ /* 0x000fc800000006ff */
[----:B------:R0:W1:Y:S01]  /*1530*/  SYNCS.PHASECHK.TRANS64.TRYWAIT P0, [UR6], R10 ;  /* 0x0000000aff0075a7 */ /* 0x0000620008000146 */
[----:B------:R-:W-:Y:S05]  /*1540*/  @!P1 BRA `(.L_x_15) ;  /* 0x0000000000049947 */ /* 0x000fea0003800000 */
[----:B------:R-:W-:Y:S01]  /*1550*/  BPT.TRAP 0x1 ;  /* 0x000000040000795c */ /* 0x000fe20000300000 */
.L_x_15:
[----:B-1----:R-:W-:Y:S05]  /*1560*/  @P0 BRA `(.L_x_16) ;  /* 0x0000000000080947 */ /* 0x002fea0003800000 */
[----:B------:R-:W1:Y:S02]  /*1570*/  SYNCS.PHASECHK.TRANS64.TRYWAIT P0, [UR6], R10 ;  /* 0x0000000aff0075a7 */ /* 0x000e640008000146 */
[----:B-1----:R-:W-:Y:S05]  /*1580*/  @!P0 BRA `(.L_x_17) ;  /* 0x0000007c001c8947 */ /* 0x002fea0003800000 */
.L_x_16:
[----:B------:R-:W-:Y:S01]  /*1590*/  UIADD3 UR6, UR10, 0x6180, URZ ;  /* 0x000061800a067890 */ /* 0x000fe2000fffe03f */
[----:B------:R-:W-:Y:S01]  /*15a0*/  WARPGROUP.ARRIVE ;  /* 0x00000000000079c5 */ /* 0x000fe20000000000 */
[----:B------:R-:W-:Y:S01]  /*15b0*/  ULDC UR7, c[0x0][0x50c] ;  /* 0x0001430000077ab9 */ /* 0x000fe20000000800 */
[----:B------:R-:W-:Y:S01]  /*15c0*/  ULOP3.LUT UR12, UR11, 0x10000, URZ, 0xfc, !UPT ;  /* 0x000100000b0c7892 */ /* 0x000fe2000f8efc3f */
[----:B------:R-:W-:Y:S01]  /*15d0*/  CS2R R14, SRZ ;  /* 0x00000000000e7805 */ /* 0x000fe2000001ff00 */
[----:B------:R-:W-:Y:S01]  /*15e0*/  UISETP.NE.AND UP0, UPT, UR7, 0x1, UPT ;  /* 0x000000010700788c */ /* 0x000fe2000bf05270 */
[----:B------:R-:W-:Y:S01]  /*15f0*/  CS2R R12, SRZ ;  /* 0x00000000000c7805 */ /* 0x000fe2000001ff00 */
[----:B------:R-:W-:Y:S01]  /*1600*/  USHF.R.U32.HI UR6, URZ, 0x4, UR6 ;  /* 0x000000043f067899 */ /* 0x000fe20008011606 */
[----:B------:R-:W-:Y:S01]  /*1610*/  CS2R R16, SRZ ;  /* 0x0000000000107805 */ /* 0x000fe2000001ff00 */
[----:B------:R-:W-:Y:S01]  /*1620*/  USEL UR7, URZ, 0x1, UP0 ;  /* 0x000000013f077887 */ /* 0x000fe20008000000 */
[----:B------:R-:W-:Y:S01]  /*1630*/  CS2R R18, SRZ ;  /* 0x0000000000127805 */ /* 0x000fe2000001ff00 */
[----:B------:R-:W-:Y:S01]  /*1640*/  ULOP3.LUT UR6, UR6, 0x3fff, URZ, 0xc0, !UPT ;  /* 0x00003fff06067892 */ /* 0x000fe2000f8ec03f */
[----:B------:R-:W-:Y:S01]  /*1650*/  CS2R R20, SRZ ;  /* 0x0000000000147805 */ /* 0x000fe2000001ff00 */
[----:B------:R-:W-:Y:S01]  /*1660*/  ULEA UR12, UR5, UR12, 0x8 ;  /* 0x0000000c050c7291 */ /* 0x000fe2000f8e403f */
[----:B------:R-:W-:Y:S01]  /*1670*/  CS2R R22, SRZ ;  /* 0x0000000000167805 */ /* 0x000fe2000001ff00 */
[----:B------:R-:W-:Y:S01]  /*1680*/  ULOP3.LUT UR6, UR6, 0x10000, URZ, 0xfc, !UPT ;  /* 0x0001000006067892 */ /* 0x000fe2000f8efc3f */
[----:B------:R-:W-:Y:S01]  /*1690*/  ISETP.NE.AND P0, PT, RZ, UR7, PT ;  /* 0x00000007ff007c0c */ /* 0x000fe2000bf05270 */
[----:B------:R-:W-:Y:S01]  /*16a0*/  UMOV UR13, 0xc0000010 ;  /* 0xc0000010000d7882 */ /* 0x000fe20000000000 */
[----:B------:R-:W-:Y:S01]  /*16b0*/  UMOV UR15, 0xc0000010 ;  /* 0xc0000010000f7882 */ /* 0x000fe20000000000 */
[----:B------:R-:W-:Y:S01]  /*16c0*/  ULEA UR14, UR5, UR6, 0x8 ;  /* 0x00000006050e7291 */ /* 0x000fe2000f8e403f */
[----:B------:R-:W-:-:S02]  /*16d0*/  CS2R R88, SRZ ;  /* 0x0000000000587805 */ /* 0x000fc4000001ff00 */
[----:B------:R-:W-:Y:S01]  /*16e0*/  CS2R R90, SRZ ;  /* 0x00000000005a7805 */ /* 0x000fe2000001ff00 */
[----:B------:R-:W-:Y:S01]  /*16f0*/  UMOV UR6, 0x1 ;  /* 0x0000000100067882 */ /* 0x000fe20000000000 */
[----:B------:R-:W-:Y:S02]  /*1700*/  CS2R R92, SRZ ;  /* 0x00000000005c7805 */ /* 0x000fe4000001ff00 */
[----:B------:R-:W-:Y:S02]  /*1710*/  CS2R R94, SRZ ;  /* 0x00000000005e7805 */ /* 0x000fe4000001ff00 */
[----:B------:R-:W-:Y:S02]  /*1720*/  CS2R R96, SRZ ;  /* 0x0000000000607805 */ /* 0x000fe4000001ff00 */
[----:B------:R-:W-:Y:S02]  /*1730*/  CS2R R98, SRZ ;  /* 0x0000000000627805 */ /* 0x000fe4000001ff00 */
[----:B------:R-:W-:Y:S01]  /*1740*/  CS2R R100, SRZ ;  /* 0x0000000000647805 */ /* 0x000fe2000001ff00 */
[----:B------:R-:W-:Y:S01]  /*1750*/  QGMMA.64x128x32.F32.E5M2.E5M2 R24, gdesc[UR12], RZ, !UPT, gsb0 ;  /* 0x01e000000c1879f3 */ /* 0x000fe2000c0038ff */
        /* <DEDUP_REMOVED lines=17> */
[----:B------:R-:W-:Y:S01]  /*1870*/  CS2R R136, SRZ ;  /* 0x0000000000887805 */ /* 0x000fe2000001ff00 */
[----:B------:R-:W-:Y:S02]  /*1880*/  IMAD.MOV.U32 R139, RZ, RZ, RZ ;  /* 0x000000ffff8b7224 */ /* 0x000fe400078e00ff */
[----:B------:R-:W-:Y:S01]  /*1890*/  IMAD.MOV.U32 R141, RZ, RZ, RZ ;  /* 0x000000ffff8d7224 */ /* 0x000fe200078e00ff */
[----:B------:R-:W-:Y:S06]  /*18a0*/  @!P0 BRA `(.L_x_18) ;  /* 0x0000000400088947 */ /* 0x000fec0003800000 */
[----:B------:R-:W-:Y:S02]  /*18b0*/  WARPGROUP.DEPBAR.LE gsb0, 0x0 ;  /* 0x00008000000079c5 */ /* 0x000fe40000010000 */
[----:B------:R-:W-:-:S01]  /*18c0*/  FADD R141, RZ, R24 ;  /* 0x00000018ff8d7221 */ /* 0x000fc20000000000 */
[----:B------:R-:W-:Y:S01]  /*18d0*/  FADD R136, RZ, R25 ;  /* 0x00000019ff887221 */ /* 0x000fe20000000000 */
        /* <DEDUP_REMOVED lines=62> */
[----:B------:R-:W-:-:S06]  /*1cc0*/  UMOV UR6, URZ ;  /* 0x0000003f00067c82 */ /* 0x000fcc0008000000 */
.L_x_18:
[----:B------:R-:W-:-:S04]  /*1cd0*/  UIADD3 UR16, UR5, 0x1, URZ ;  /* 0x0000000105107890 */ /* 0x000fc8000fffe03f */
[----:B------:R-:W-:-:S04]  /*1ce0*/  UISETP.NE.AND UP0, UPT, UR16, 0x6, UPT ;  /* 0x000000061000788c */ /* 0x000fc8000bf05270 */
[----:B------:R-:W-:Y:S02]  /*1cf0*/  USEL UR8, URZ, 0x1, UP0 ;  /* 0x000000013f087887 */ /* 0x000fe40008000000 */
[----:B------:R-:W-:Y:S02]  /*1d00*/  USEL UR16, UR16, URZ, UP0 ;  /* 0x0000003f10107287 */ /* 0x000fe40008000000 */
[----:B------:R-:W-:-:S06]  /*1d10*/  ULOP3.LUT UR8, UR4, UR8, URZ, 0x3c, !UPT ;  /* 0x0000000804087292 */ /* 0x000fcc000f8e3c3f */
[----:B------:R-:W-:Y:S01]  /*1d20*/  IMAD.U32 R142, RZ, RZ, UR8 ;  /* 0x00000008ff8e7e24 */ /* 0x000fe2000f8e00ff */
[----:B------:R-:W-:-:S06]  /*1d30*/  UMOV UR8, 0x1 ;  /* 0x0000000100087882 */ /* 0x000fcc0000000000 */
.L_x_13:
[----:B------:R-:W-:-:S04]  /*1d40*/  UISETP.LT.AND UP0, UPT, UR9, 0x1, UPT ;  /* 0x000000010900788c */ /* 0x000fc8000bf01270 */
[----:B------:R-:W-:-:S04]  /*1d50*/  USEL UR12, UR9, 0x1, UP0 ;  /* 0x00000001090c7887 */ /* 0x000fc80008000000 */
[----:B------:R-:W-:-:S04]  /*1d60*/  UIADD3 UR12, UR9, -UR12, URZ ;  /* 0x8000000c090c7290 */ /* 0x000fc8000fffe03f */
[----:B------:R-:W-:-:S06]  /*1d70*/  UISETP.GE.AND UP0, UPT, UR12, 0x1, UPT ;  /* 0x000000010c00788c */ /* 0x000fcc000bf06270 */
[----:B------:R-:W-:-:S13]  /*1d80*/  PLOP3.LUT P0, PT, PT, PT, UP0, 0x80, 0x0 ;  /* 0x000000000000781c */ /* 0x000fda0003f0f008 */
[----:B------:R-:W-:Y:S05]  /*1d90*/  @!P0 BRA `(.L_x_19) ;  /* 0x0000000400f08947 */ /* 0x000fea0003800000 */
[----:B01----:R-:W-:Y:S01]  /*1da0*/  IMAD.U32 R10, RZ, RZ, UR12 ;  /* 0x0000000cff0a7e24 */ /* 0x003fe2000f8e00ff */
[----:B------:R-:W-:Y:S01]  /*1db0*/  UMOV UR17, UR5 ;  /* 0x0000000500117c82 */ /* 0x000fe20008000000 */
[----:B------:R-:W-:-:S05]  /*1dc0*/  ULDC UR20, c[0x0][0x50c] ;  /* 0x0001430000147ab9 */ /* 0x000fca0000000800 */
.L_x_27:
[----:B------:R-:W-:-:S13]  /*1dd0*/  ISETP.NE.AND P1, PT, R138, 0x3, PT ;  /* 0x000000038a00780c */ /* 0x000fda0003f25270 */
[----:B01----:R-:W-:Y:S05]  /*1de0*/  @!P1 BRA `(.L_x_20) ;  /* 0x0000000000049947 */ /* 0x003fea0003800000 */
[----:B------:R-:W-:Y:S01]  /*1df0*/  BPT.TRAP 0x1 ;  /* 0x000000040000795c */ /* 0x000fe20000300000 */
.L_x_20:
[----:B------:R-:W0:Y:S01]  /*1e00*/  S2UR UR12, SR_CgaCtaId ;  /* 0x00000000000c79c3 */ /* 0x000e220000008800 */
[----:B------:R-:W-:Y:S01]  /*1e10*/  UMOV UR10, 0x400 ;  /* 0x00000400000a7882 */ /* 0x000fe20000000000 */
[----:B------:R-:W-:Y:S01]  /*1e20*/  SHF.L.U32 R11, R142, 0x1f, RZ ;  /* 0x0000001f8e0b7819 */ /* 0x000fe200000006ff */
[----:B0-----:R-:W-:-:S04]  /*1e30*/  ULEA UR10, UR12, UR10, 0x18 ;  /* 0x0000000a0c0a7291 */ /* 0x001fc8000f8ec03f */
[----:B------:R-:W-:-:S09]  /*1e40*/  ULEA UR12, UR16, UR10, 0x3 ;  /* 0x0000000a100c7291 */ /* 0x000fd2000f8e183f */
[----:B------:R0:W1:Y:S01]  /*1e50*/  SYNCS.PHASECHK.TRANS64.TRYWAIT P0, [UR12], R11 ;  /* 0x0000000bff0075a7 */ /* 0x000062000800014c */
[----:B------:R-:W-:Y:S05]  /*1e60*/  @!P1 BRA `(.L_x_21) ;  /* 0x0000000000049947 */ /* 0x000fea0003800000 */
[----:B------:R-:W-:Y:S01]  /*1e70*/  BPT.TRAP 0x1 ;  /* 0x000000040000795c */ /* 0x000fe20000300000 */
.L_x_21:
[----:B-1----:R-:W-:Y:S05]  /*1e80*/  @P0 BRA `(.L_x_22) ;  /* 0x0000000000080947 */ /* 0x002fea0003800000 */
[----:B------:R-:W1:Y:S02]  /*1e90*/  SYNCS.PHASECHK.TRANS64.TRYWAIT P0, [UR12], R11 ;  /* 0x0000000bff0075a7 */ /* 0x000e64000800014c */
[----:B-1----:R-:W-:Y:S05]  /*1ea0*/  @!P0 BRA `(.L_x_23) ;  /* 0x0000007000ec8947 */ /* 0x002fea0003800000 */
.L_x_22:
[----:B------:R-:W-:Y:S01]  /*1eb0*/  UIADD3 UR12, UR10, 0x6180, URZ ;  /* 0x000061800a0c7890 */ /* 0x000fe2000fffe03f */
[----:B------:R-:W-:Y:S01]  /*1ec0*/  WARPGROUP.ARRIVE ;  /* 0x00000000000079c5 */ /* 0x000fe20000000000 */
[----:B------:R-:W-:Y:S02]  /*1ed0*/  UISETP.NE.AND UP0, UPT, UR7, URZ, UPT ;  /* 0x0000003f0700728c */ /* 0x000fe4000bf05270 */
[----:B------:R-:W-:Y:S02]  /*1ee0*/  USHF.R.U32.HI UR12, URZ, 0x4, UR12 ;  /* 0x000000043f0c7899 */ /* 0x000fe4000801160c */
[----:B------:R-:W-:Y:S02]  /*1ef0*/  USEL UR8, UR8, URZ, !UP0 ;  /* 0x0000003f08087287 */ /* 0x000fe4000c000000 */
[----:B------:R-:W-:Y:S02]  /*1f00*/  ULOP3.LUT UR7, UR12, 0x3fff, URZ, 0xc0, !UPT ;  /* 0x00003fff0c077892 */ /* 0x000fe4000f8ec03f */
[----:B------:R-:W-:-:S02]  /*1f10*/  ULOP3.LUT UR12, UR11, 0x10000, URZ, 0xfc, !UPT ;  /* 0x000100000b0c7892 */ /* 0x000fc4000f8efc3f */
[----:B------:R-:W-:Y:S02]  /*1f20*/  ULOP3.LUT UR7, UR7, 0x10000, URZ, 0xfc, !UPT ;  /* 0x0001000007077892 */ /* 0x000fe4000f8efc3f */
[----:B------:R-:W-:Y:S02]  /*1f30*/  UISETP.NE.U32.AND UP0, UPT, UR8, URZ, UPT ;  /* 0x0000003f0800728c */ /* 0x000fe4000bf05070 */
[----:B------:R-:W-:Y:S02]  /*1f40*/  ULEA UR12, UR16, UR12, 0x8 ;  /* 0x0000000c100c7291 */ /* 0x000fe4000f8e403f */
[----:B------:R-:W-:Y:S01]  /*1f50*/  ULEA UR14, UR16, UR7, 0x8 ;  /* 0x00000007100e7291 */ /* 0x000fe2000f8e403f */
[----:B------:R-:W-:Y:S01]  /*1f60*/  UMOV UR13, 0xc0000010 ;  /* 0xc0000010000d7882 */ /* 0x000fe20000000000 */
[----:B------:R-:W-:Y:S01]  /*1f70*/  UMOV UR15, 0xc0000010 ;  /* 0xc0000010000f7882 */ /* 0x000fe20000000000 */
[----:B------:R-:W-:-:S06]  /*1f80*/  UIADD3 UR6, UR6, 0x1, URZ ;  /* 0x0000000106067890 */ /* 0x000fcc000fffe03f */
[----:B------:R-:W-:Y:S01]  /*1f90*/  QGMMA.64x128x32.F32.E5M2.E5M2 R24, gdesc[UR12], R24, UP0, gsb0 ;  /* 0x01e000000c1879f3 */ /* 0x000fe2000b803818 */
[----:B------:R-:W-:-:S04]  /*1fa0*/  UISETP.NE.AND UP0, UPT, UR6, UR20, UPT ;  /* 0x000000140600728c */ /* 0x000fc8000bf05270 */
[----:B------:R-:W-:-:S06]  /*1fb0*/  USEL UR7, URZ, 0x1, UP0 ;  /* 0x000000013f077887 */ /* 0x000fcc0008000000 */
[----:B------:R-:W-:Y:S01]  /*1fc0*/  ISETP.NE.AND P0, PT, RZ, UR7, PT ;  /* 0x00000007ff007c0c */ /* 0x000fe2000bf05270 */
[----:B------:R-:W-:-:S12]  /*1fd0*/  WARPGROUP.DEPBAR.LE gsb0, 0x1 ;  /* 0x00008000000079c5 */ /* 0x000fd80000010100 */
[----:B------:R-:W-:Y:S05]  /*1fe0*/  @!P0 BRA `(.L_x_24) ;  /* 0x0000000400088947 */ /* 0x000fea0003800000 */
[----:B------:R-:W-:Y:S02]  /*1ff0*/  WARPGROUP.DEPBAR.LE gsb0, 0x0 ;  /* 0x00008000000079c5 */ /* 0x000fe40000010000 */
[----:B------:R-:W-:-:S01]  /*2000*/  FADD R141, R24, R141 ;  /* 0x0000008d188d7221 */ /* 0x000fc20000000000 */
[----:B------:R-:W-:Y:S01]  /*2010*/  FADD R136, R25, R136 ;  /* 0x0000008819887221 */ /* 0x000fe20000000000 */
        /* <DEDUP_REMOVED lines=62> */
[----:B------:R-:W-:-:S06]  /*2400*/  UMOV UR6, URZ ;  /* 0x0000003f00067c82 */ /* 0x000fcc0008000000 */
.L_x_24:
[----:B------:R-:W-:Y:S05]  /*2410*/  @!P1 BRA `(.L_x_25) ;  /* 0x0000000000049947 */ /* 0x000fea0003800000 */
[----:B------:R-:W-:Y:S01]  /*2420*/  BPT.TRAP 0x1 ;  /* 0x000000040000795c */ /* 0x000fe20000300000 */
.L_x_25:
[----:B------:R-:W-:Y:S01]  /*2430*/  ULEA UR8, UR17, UR10, 0x3 ;  /* 0x0000000a11087291 */ /* 0x000fe2000f8e183f */
[----:B------:R-:W-:-:S03]  /*2440*/  ISETP.GT.U32.AND P0, PT, R4, 0x1, PT ;  /* 0x000000010400780c */ /* 0x000fc60003f04070 */
[----:B------:R-:W-:-:S04]  /*2450*/  UIADD3 UR8, UR8, 0x30, URZ ;  /* 0x0000003008087890 */ /* 0x000fc8000fffe03f */
[----:B------:R-:W-:-:S09]  /*2460*/  UPRMT UR8, URZ, 0x654, UR8 ;  /* 0x000006543f087896 */ /* 0x000fd20008000008 */
[----:B------:R-:W-:Y:S01]  /*2470*/  SYNCS.ARRIVE.TRANS64.RED.A1T0 RZ, [UR8], RZ ;  /* 0x000000ffffff79a7 */ /* 0x000fe20008100408 */
[----:B------:R-:W-:Y:S05]  /*2480*/  @P0 BRA `(.L_x_26) ;  /* 0x0000000000040947 */ /* 0x000fea0003800000 */
[----:B------:R-:W-:Y:S01]  /*2490*/  BPT.TRAP 0x1 ;  /* 0x000000040000795c */ /* 0x000fe20000300000 */
.L_x_26:
[----:B------:R-:W-:Y:S01]  /*24a0*/  UIADD3 UR16, UR16, 0x1, URZ ;  /* 0x0000000110107890 */ /* 0x000fe2000fffe03f */
[C---:B------:R-:W-:Y:S01]  /*24b0*/  ISETP.GT.AND P0, PT, R10.reuse, 0x1, PT ;  /* 0x000000010a00780c */ /* 0x040fe20003f04270 */
[----:B------:R-:W-:Y:S01]  /*24c0*/  UIADD3 UR17, UR17, 0x1, URZ ;  /* 0x0000000111117890 */ /* 0x000fe2000fffe03f */
[----:B------:R-:W-:Y:S01]  /*24d0*/  VIADD R10, R10, 0xffffffff ;  /* 0xffffffff0a0a7836 */ /* 0x000fe20000000000 */
[----:B------:R-:W-:Y:S02]  /*24e0*/  UISETP.NE.AND UP0, UPT, UR16, 0x6, UPT ;  /* 0x000000061000788c */ /* 0x000fe4000bf05270 */
[----:B------:R-:W-:Y:S02]  /*24f0*/  UISETP.NE.AND UP1, UPT, UR17, 0x6, UPT ;  /* 0x000000061100788c */ /* 0x000fe4000bf25270 */
[----:B------:R-:W-:Y:S02]  /*2500*/  USEL UR8, URZ, 0x1, UP0 ;  /* 0x000000013f087887 */ /* 0x000fe40008000000 */
[----:B------:R-:W-:-:S02]  /*2510*/  USEL UR16, UR16, URZ, UP0 ;  /* 0x0000003f10107287 */ /* 0x000fc40008000000 */
[----:B------:R-:W-:Y:S02]  /*2520*/  USEL UR17, UR17, URZ, UP1 ;  /* 0x0000003f11117287 */ /* 0x000fe40008800000 */
[----:B------:R-:W-:Y:S01]  /*2530*/  LOP3.LUT R142, R142, UR8, RZ, 0x3c, !PT ;  /* 0x000000088e8e7c12 */ /* 0x000fe2000f8e3cff */
[----:B------:R-:W-:Y:S01]  /*2540*/  UMOV UR8, 0x1 ;  /* 0x0000000100087882 */ /* 0x000fe20000000000 */
[----:B------:R-:W-:Y:S08]  /*2550*/  @P0 BRA `(.L_x_27) ;  /* 0xfffffff8001c0947 */ /* 0x000ff0000383ffff */
.L_x_19:
[----:B------:R-:W-:Y:S01]  /*2560*/  UISETP.NE.AND UP0, UPT, UR6, URZ, UPT ;  /* 0x0000003f0600728c */ /* 0x000fe2000bf05270 */
[----:B01----:R-:W0:Y:S03]  /*2570*/  LDC R10, c[0x0][0x28c] ;  /* 0x0000a300ff0a7b82 */ /* 0x003e260000000800 */
[----:B------:R-:W-:-:S06]  /*2580*/  USEL UR6, URZ, 0x1, !UP0 ;  /* 0x000000013f067887 */ /* 0x000fcc000c000000 */
[----:B------:R-:W-:Y:S02]  /*2590*/  ISETP.NE.AND P0, PT, RZ, UR6, PT ;  /* 0x00000006ff007c0c */ /* 0x000fe4000bf05270 */
[----:B0-----:R-:W-:-:S11]  /*25a0*/  ISETP.GE.AND P1, PT, R10, 0x1, PT ;  /* 0x000000010a00780c */ /* 0x001fd60003f26270 */
[----:B------:R-:W-:Y:S05]  /*25b0*/  @!P0 BRA `(.L_x_28) ;  /* 0x0000000400048947 */ /* 0x000fea0003800000 */
[----:B------:R-:W-:Y:S02]  /*25c0*/  WARPGROUP.DEPBAR.LE gsb0, 0x0 ;  /* 0x00008000000079c5 */ /* 0x000fe40000010000 */
[----:B------:R-:W-:Y:S01]  /*25d0*/  FADD R141, R24, R141 ;  /* 0x0000008d188d7221 */ /* 0x000fe20000000000 */
        /* <DEDUP_REMOVED lines=62> */
[----:B------:R-:W-:-:S07]  /*29c0*/  FADD R14, R14, R87 ;  /* 0x000000570e0e7221 */ /* 0x000fce0000000000 */
.L_x_28:
[----:B------:R-:W-:Y:S02]  /*29d0*/  WARPGROUP.DEPBAR.LE gsb0, 0x0 ;  /* 0x00008000000079c5 */ /* 0x000fe40000010000 */
[----:B------:R-:W-:Y:S05]  /*29e0*/  @!P1 BRA `(.L_x_29) ;  /* 0x0000000000409947 */ /* 0x000fea0003800000 */
[----:B------:R-:W-:-:S13]  /*29f0*/  ISETP.NE.AND P0, PT, R138, 0x3, PT ;  /* 0x000000038a00780c */ /* 0x000fda0003f05270 */
[----:B------:R-:W-:Y:S05]  /*2a00*/  @!P0 BRA `(.L_x_30) ;  /* 0x0000000000048947 */ /* 0x000fea0003800000 */
[----:B------:R-:W-:Y:S01]  /*2a10*/  BPT.TRAP 0x1 ;  /* 0x000000040000795c */ /* 0x000fe20000300000 */
.L_x_30:
[----:B------:R-:W-:Y:S01]  /*2a20*/  UISETP.LT.AND UP0, UPT, UR9, 0x1, UPT ;  /* 0x000000010900788c */ /* 0x000fe2000bf01270 */
[----:B------:R-:W-:-:S03]  /*2a30*/  ISETP.GT.U32.AND P0, PT, R4, 0x1, PT ;  /* 0x000000010400780c */ /* 0x000fc60003f04070 */
[----:B------:R-:W-:-:S04]  /*2a40*/  USEL UR8, UR9, 0x1, UP0 ;  /* 0x0000000109087887 */ /* 0x000fc80008000000 */
[----:B------:R-:W-:-:S04]  /*2a50*/  UIADD3 UR8, UR5, UR9, -UR8 ;  /* 0x0000000905087290 */ /* 0x000fc8000fffe808 */
[----:B------:R-:W-:-:S04]  /*2a60*/  UIMAD.WIDE.U32 UR6, UR8, -0x55555555, URZ ;  /* 0xaaaaaaab080678a5 */ /* 0x000fc8000f8e003f */
[----:B------:R-:W-:-:S04]  /*2a70*/  USHF.R.U32.HI UR6, URZ, 0x2, UR7 ;  /* 0x000000023f067899 */ /* 0x000fc80008011607 */
[----:B------:R-:W-:-:S04]  /*2a80*/  UIMAD UR8, UR6, -0x6, UR8 ;  /* 0xfffffffa060878a4 */ /* 0x000fc8000f8e0208 */
[----:B------:R-:W-:-:S04]  /*2a90*/  ULEA UR8, UR8, UR10, 0x3 ;  /* 0x0000000a08087291 */ /* 0x000fc8000f8e183f */
[----:B------:R-:W-:-:S04]  /*2aa0*/  UIADD3 UR8, UR8, 0x30, URZ ;  /* 0x0000003008087890 */ /* 0x000fc8000fffe03f */
[----:B------:R-:W-:-:S09]  /*2ab0*/  UPRMT UR8, URZ, 0x654, UR8 ;  /* 0x000006543f087896 */ /* 0x000fd20008000008 */
[----:B------:R-:W-:Y:S01]  /*2ac0*/  SYNCS.ARRIVE.TRANS64.RED.A1T0 RZ, [UR8], RZ ;  /* 0x000000ffffff79a7 */ /* 0x000fe20008100408 */
[----:B------:R-:W-:Y:S05]  /*2ad0*/  @P0 BRA `(.L_x_29) ;  /* 0x0000000000040947 */ /* 0x000fea0003800000 */
[----:B------:R-:W-:Y:S01]  /*2ae0*/  BPT.TRAP 0x1 ;  /* 0x000000040000795c */ /* 0x000fe20000300000 */
.L_x_29:
[----:B------:R-:W0:Y:S01]  /*2af0*/  LDC R26, c[0x0][0x288] ;  /* 0x0000a200ff1a7b82 */ /* 0x000e220000000800 */
[--C-:B------:R-:W-:Y:S01]  /*2b00*/  SHF.R.U32.HI R10, RZ, 0x2, R0.reuse ;  /* 0x00000002ff0a7819 */ /* 0x100fe20000011600 */
[----:B------:R-:W-:Y:S01]  /*2b10*/  IMAD.SHL.U32 R29, R7, 0x80, RZ ;  /* 0x00000080071d7824 */ /* 0x000fe200078e00ff */
[----:B------:R-:W-:Y:S01]  /*2b20*/  SHF.R.U32.HI R25, RZ, 0x7, R0 ;  /* 0x00000007ff197819 */ /* 0x000fe20000011600 */
[----:B------:R-:W-:Y:S01]  /*2b30*/  UIADD3 UR5, UR9, UR5, URZ ;  /* 0x0000000509057290 */ /* 0x000fe2000fffe03f */
[----:B------:R-:W-:Y:S01]  /*2b40*/  LOP3.LUT R11, R10, 0x7, RZ, 0xc0, !PT ;  /* 0x000000070a0b7812 */ /* 0x000fe200078ec0ff */
[----:B------:R-:W-:Y:S01]  /*2b50*/  IMAD.SHL.U32 R31, R6, 0x80, RZ ;  /* 0x00000080061f7824 */ /* 0x000fe200078e00ff */
[----:B------:R-:W-:Y:S01]  /*2b60*/  LOP3.LUT R10, R25, 0x1, RZ, 0xc0, !PT ;  /* 0x00000001190a7812 */ /* 0x000fe200078ec0ff */
[----:B------:R-:W-:Y:S01]  /*2b70*/  UISETP.GT.U32.AND UP0, UPT, UR5, 0x5, UPT ;  /* 0x000000050500788c */ /* 0x000fe2000bf04070 */
[----:B------:R-:W-:Y:S01]  /*2b80*/  LOP3.LUT R24, R0, 0x60, RZ, 0xc0, !PT ;  /* 0x0000006000187812 */ /* 0x000fe200078ec0ff */
[----:B------:R-:W-:Y:S01]  /*2b90*/  ULDC UR12, c[0x0][0x284] ;  /* 0x0000a100000c7ab9 */ /* 0x000fe20000000800 */
[----:B------:R-:W-:Y:S01]  /*2ba0*/  UISETP.GE.U32.AND UP1, UPT, UR9, 0x6, UPT ;  /* 0x000000060900788c */ /* 0x000fe2000bf26070 */
[----:B------:R-:W-:Y:S01]  /*2bb0*/  IMAD.SHL.U32 R30, R10, 0x40, RZ ;  /* 0x000000400a1e7824 */ /* 0x000fe200078e00ff */
[----:B------:R-:W-:Y:S01]  /*2bc0*/  SHF.R.U32.HI R28, RZ, 0x1, R24 ;  /* 0x00000001ff1c7819 */ /* 0x000fe20000011618 */
[----:B------:R-:W-:Y:S01]  /*2bd0*/  UISETP.LT.U32.AND UP0, UPT, UR9, 0x6, UP0 ;  /* 0x000000060900788c */ /* 0x000fe20008701070 */
[----:B------:R-:W-:Y:S01]  /*2be0*/  LOP3.LUT R24, R0, 0x3, RZ, 0xc0, !PT ;  /* 0x0000000300187812 */ /* 0x000fe200078ec0ff */
[----:B------:R-:W-:Y:S01]  /*2bf0*/  UIMAD.WIDE.U32 UR6, UR5, -0x55555555, URZ ;  /* 0xaaaaaaab050678a5 */ /* 0x000fe2000f8e003f */
[--C-:B------:R-:W-:Y:S01]  /*2c00*/  IADD3 R25, RZ, -R28, -R11.reuse ;  /* 0x8000001cff197210 */ /* 0x100fe20007ffe80b */
[----:B------:R-:W-:Y:S01]  /*2c10*/  USEL UR8, URZ, 0x1, !UP0 ;  /* 0x000000013f087887 */ /* 0x000fe2000c000000 */
[----:B------:R-:W-:Y:S01]  /*2c20*/  LOP3.LUT R11, R30, 0x40, R11, 0xe2, !PT ;  /* 0x000000401e0b7812 */ /* 0x000fe200078ee20b */
[----:B------:R-:W-:Y:S01]  /*2c30*/  ULDC.64 UR10, c[0x0][0x5d0] ;  /* 0x00017400000a7ab9 */ /* 0x000fe20000000a00 */
[----:B------:R-:W-:Y:S01]  /*2c40*/  SHF.R.S32.HI R34, RZ, 0x1f, R5 ;  /* 0x0000001fff227819 */ /* 0x000fe20000011405 */
[----:B------:R-:W-:Y:S01]  /*2c50*/  IMAD R10, R10, -0x40, R25 ;  /* 0xffffffc00a0a7824 */ /* 0x000fe200078e0219 */
[----:B------:R-:W-:Y:S01]  /*2c60*/  USHF.R.U32.HI UR6, URZ, 0x2, UR7 ;  /* 0x000000023f067899 */ /* 0x000fe20008011607 */
[----:B0-----:R-:W-:Y:S01]  /*2c70*/  IMAD R30, R24, -0x2, R26 ;  /* 0xfffffffe181e7824 */ /* 0x001fe200078e021a */
[----:B------:R-:W-:Y:S01]  /*2c80*/  ISETP.GE.AND P0, PT, R29, R26, PT ;  /* 0x0000001a1d00720c */ /* 0x000fe20003f06270 */
[----:B------:R-:W-:Y:S01]  /*2c90*/  IMAD.SHL.U32 R24, R0, 0x2, RZ ;  /* 0x0000000200187824 */ /* 0x000fe200078e00ff */
[----:B------:R-:W-:Y:S01]  /*2ca0*/  ULOP3.LUT UR4, UR4, UR8, URZ, 0x3c, !UPT ;  /* 0x0000000804047292 */ /* 0x000fe2000f8e3c3f */
[----:B------:R-:W-:Y:S01]  /*2cb0*/  IMAD R32, R34, UR10, RZ ;  /* 0x0000000a22207c24 */ /* 0x000fe2000f8e02ff */
[----:B------:R-:W-:Y:S01]  /*2cc0*/  ISETP.GE.OR P0, PT, R31, UR12, P0 ;  /* 0x0000000c1f007c0c */ /* 0x000fe20008706670 */
[----:B------:R-:W-:Y:S01]  /*2cd0*/  IMAD.WIDE R26, R6, 0x80, RZ ;  /* 0x00000080061a7825 */ /* 0x000fe200078e02ff */
[----:B------:R-:W-:Y:S01]  /*2ce0*/  LOP3.LUT R24, R29, 0x6, R24, 0xf8, !PT ;  /* 0x000000061d187812 */ /* 0x000fe200078ef818 */
[----:B------:R-:W-:Y:S01]  /*2cf0*/  UIMAD UR5, UR6, -0x6, UR5 ;  /* 0xfffffffa060578a4 */ /* 0x000fe2000f8e0205 */
[----:B------:R-:W-:Y:S01]  /*2d00*/  IADD3 R36, -R31, UR12, R10 ;  /* 0x0000000c1f247c10 */ /* 0x000fe2000fffe10a */
[----:B------:R-:W-:Y:S01]  /*2d10*/  IMAD R33, R5, UR11, R32 ;  /* 0x0000000b05217c24 */ /* 0x000fe2000f8e0220 */
[----:B------:R-:W-:Y:S01]  /*2d20*/  SHF.R.S32.HI R25, RZ, 0x1f, R24 ;  /* 0x0000001fff197819 */ /* 0x000fe20000011418 */
[----:B------:R-:W-:Y:S01]  /*2d30*/  @UP1 ULOP3.LUT UR4, UR4, 0x1, UR6, 0x78, !UPT ;  /* 0x0000000104041892 */ /* 0x000fe2000f8e7806 */
[----:B------:R-:W-:Y:S01]  /*2d40*/  LOP3.LUT R35, R26, R11, R28, 0xfe, !PT ;  /* 0x0000000b1a237212 */ /* 0x000fe200078efe1c */
[----:B------:R-:W-:-:S02]  /*2d50*/  IMAD.IADD R29, R30, 0x1, -R29 ;  /* 0x000000011e1d7824 */ /* 0x000fc400078e0a1d */
[----:B------:R-:W-:-:S04]  /*2d60*/  IMAD.WIDE.U32 R6, R5, UR10, R24 ;  /* 0x0000000a05067c25 */ /* 0x000fc8000f8e0018 */
[----:B------:R-:W-:Y:S02]  /*2d70*/  IMAD.IADD R7, R7, 0x1, R33 ;  /* 0x0000000107077824 */ /* 0x000fe400078e0221 */
[----:B------:R-:W-:Y:S01]  /*2d80*/  IMAD.MOV.U32 R28, RZ, RZ, -0x1 ;  /* 0xffffffffff1c7424 */ /* 0x000fe200078e00ff */
[----:B------:R-:W-:Y:S06]  /*2d90*/  @P0 BRA `(.L_x_31) ;  /* 0x0000004400a40947 */ /* 0x000fec0003800000 */
[----:B------:R-:W0:Y:S01]  /*2da0*/  LDC.64 R32, c[0x0][0x5c8] ;  /* 0x00017200ff207b82 */ /* 0x000e220000000a00 */
[----:B------:R-:W-:Y:S01]  /*2db0*/  ULDC.64 UR6, c[0x0][0x5c0] ;  /* 0x0001700000067ab9 */ /* 0x000fe20000000a00 */
[----:B------:R-:W-:Y:S01]  /*2dc0*/  BSSY B0, `(.L_x_31) ;  /* 0x0000466000007945 */ /* 0x000fe20003800000 */
[-C--:B0-----:R-:W-:Y:S02]  /*2dd0*/  IMAD R10, R27, R32.reuse, RZ ;  /* 0x000000201b0a7224 */ /* 0x081fe400078e02ff */
[----:B------:R-:W-:-:S04]  /*2de0*/  IMAD.WIDE.U32 R6, R35, R32, R6 ;  /* 0x0000002023067225 */ /* 0x000fc800078e0006 */
[----:B------:R-:W-:Y:S01]  /*2df0*/  IMAD R31, R35, R33, R10 ;  /* 0x00000021231f7224 */ /* 0x000fe200078e020a */
[----:B------:R-:W-:Y:S02]  /*2e00*/  LEA R11, P0, R32, R6, 0x3 ;  /* 0x00000006200b7211 */ /* 0x000fe400078018ff */
[----:B------:R-:W-:Y:S01]  /*2e10*/  IADD3 R10, P1, R6, UR6, RZ ;  /* 0x00000006060a7c10 */ /* 0x000fe2000ff3e0ff */
[----:B------:R-:W-:Y:S01]  /*2e20*/  IMAD.IADD R31, R7, 0x1, R31 ;  /* 0x00000001071f7824 */ /* 0x000fe200078e021f */
[----:B------:R-:W-:-:S04]  /*2e30*/  IADD3 R6, P3, R11, UR6, RZ ;  /* 0x000000060b067c10 */ /* 0x000fc8000ff7e0ff */
[----:B------:R-:W-:Y:S02]  /*2e40*/  LEA.HI.X R7, R32, R31, R33, 0x3, P0 ;  /* 0x0000001f20077211 */ /* 0x000fe400000f1c21 */
[----:B---3-5:R-:W-:Y:S02]  /*2e50*/  FSETP.NEU.AND P0, PT, R9, RZ, PT ;  /* 0x000000ff0900720b */ /* 0x028fe40003f0d000 */
[----:B------:R-:W-:Y:S02]  /*2e60*/  IADD3.X R11, R31, UR7, RZ, P1, !PT ;  /* 0x000000071f0b7c10 */ /* 0x000fe40008ffe4ff */
[----:B------:R-:W-:-:S09]  /*2e70*/  IADD3.X R7, R7, UR7, RZ, P3, !PT ;  /* 0x0000000707077c10 */ /* 0x000fd20009ffe4ff */
[----:B------:R-:W-:Y:S05]  /*2e80*/  @!P0 BRA `(.L_x_32) ;  /* 0x00000034005c8947 */ /* 0x000fea0003800000 */
[----:B------:R-:W-:Y:S01]  /*2e90*/  ULDC.64 UR6, c[0x0][0x5b8] ;  /* 0x00016e0000067ab9 */ /* 0x000fe20000000a00 */
[----:B------:R-:W-:Y:S01]  /*2ea0*/  ISETP.GE.AND P0, PT, R36, 0x1, PT ;  /* 0x000000012400780c */ /* 0x000fe20003f06270 */
[----:B------:R-:W-:Y:S01]  /*2eb0*/  IMAD R32, R34, UR6, RZ ;  /* 0x0000000622207c24 */ /* 0x000fe2000f8e02ff */
[----:B------:R-:W-:Y:S01]  /*2ec0*/  ULDC.64 UR10, c[0x0][0x5a8] ;  /* 0x00016a00000a7ab9 */ /* 0x000fe20000000a00 */
[----:B------:R-:W-:Y:S01]  /*2ed0*/  IMAD.WIDE.U32 R30, R5, UR6, R24 ;  /* 0x00000006051e7c25 */ /* 0x000fe2000f8e0018 */
[----:B------:R-:W-:Y:S01]  /*2ee0*/  ISETP.LT.OR P4, PT, R29, 0x1, !P0 ;  /* 0x000000011d00780c */ /* 0x000fe20004781670 */
[----:B------:R-:W-:Y:S02]  /*2ef0*/  BSSY B1, `(.L_x_33) ;  /* 0x000000c000017945 */ /* 0x000fe40003800000 */
[----:B------:R-:W-:Y:S01]  /*2f00*/  IMAD R5, R5, UR7, R32 ;  /* 0x0000000705057c24 */ /* 0x000fe2000f8e0220 */
[----:B------:R-:W-:-:S03]  /*2f10*/  ULDC.64 UR6, c[0x0][0x5b0] ;  /* 0x00016c0000067ab9 */ /* 0x000fc60000000a00 */
[----:B------:R-:W-:Y:S02]  /*2f20*/  IMAD.IADD R31, R31, 0x1, R5 ;  /* 0x000000011f1f7824 */ /* 0x000fe400078e0205 */
[----:B------:R-:W-:Y:S02]  /*2f30*/  IMAD R5, R27, UR6, RZ ;  /* 0x000000061b057c24 */ /* 0x000fe4000f8e02ff */
[----:B------:R-:W-:-:S04]  /*2f40*/  IMAD.WIDE.U32 R24, R35, UR6, R30 ;  /* 0x0000000623187c25 */ /* 0x000fc8000f8e001e */
[----:B------:R-:W-:Y:S01]  /*2f50*/  IMAD R5, R35, UR7, R5 ;  /* 0x0000000723057c24 */ /* 0x000fe2000f8e0205 */
[----:B------:R-:W-:-:S04]  /*2f60*/  IADD3 R24, P1, R24, UR10, RZ ;  /* 0x0000000a18187c10 */ /* 0x000fc8000ff3e0ff */
[--C-:B------:R-:W-:Y:S02]  /*2f70*/  IADD3.X R25, R25, UR11, R5.reuse, P1, !PT ;  /* 0x0000000b19197c10 */ /* 0x100fe40008ffe405 */
[----:B------:R-:W-:Y:S01]  /*2f80*/  PRMT R5, RZ, 0x7610, R5 ;  /* 0x00007610ff057816 */ /* 0x000fe20000000005 */
[----:B------:R-:W-:Y:S06]  /*2f90*/  @P4 BRA `(.L_x_34) ;  /* 0x0000000000044947 */ /* 0x000fec0003800000 */
[----:B------:R0:W5:Y:S02]  /*2fa0*/  LDG.E.U8 R5, desc[UR18][R24.64] ;  /* 0x0000001218057981 */ /* 0x000164000c1e1100 */
.L_x_34:
[----:B------:R-:W-:Y:S05]  /*2fb0*/  BSYNC B1 ;  /* 0x0000000000017941 */ /* 0x000fea0003800000 */
.L_x_33:
[----:B-----5:R-:W-:Y:S01]  /*2fc0*/  LOP3.LUT R5, R5, 0xff, RZ, 0xc0, !PT ;  /* 0x000000ff05057812 */ /* 0x020fe200078ec0ff */
[----:B------:R-:W-:Y:S01]  /*2fd0*/  BSSY B1, `(.L_x_35) ;  /* 0x000000b000017945 */ /* 0x000fe20003800000 */
[----:B------:R-:W-:Y:S02]  /*2fe0*/  ISETP.LT.OR P3, PT, R29, 0x2, !P0 ;  /* 0x000000021d00780c */ /* 0x000fe40004761670 */
[----:B------:R-:W-:-:S05]  /*2ff0*/  F2FP.F16.E5M2.UNPACK_B R5, R5 ;  /* 0x00000005ff05723e */ /* 0x000fca00020004ff */
[----:B------:R-:W-:Y:S01]  /*3000*/  HADD2.F32 R32, -RZ, R5.H0_H0 ;  /* 0x20000005ff207230 */ /* 0x000fe20000004100 */
[----:B------:R-:W-:-:S04]  /*3010*/  PRMT R5, RZ, 0x7610, R5 ;  /* 0x00007610ff057816 */ /* 0x000fc80000000005 */
[----:B------:R-:W-:-:S04]  /*3020*/  FMUL R32, R32, R9 ;  /* 0x0000000920207220 */ /* 0x000fc80000400000 */
[----:B--2---:R-:W-:-:S05]  /*3030*/  FFMA R32, R141, R8, R32 ;  /* 0x000000088d207223 */ /* 0x004fca0000000020 */
[----:B------:R-:W-:-:S05]  /*3040*/  F2FP.SATFINITE.E5M2.F32.PACK_AB_MERGE_C R33, RZ, R32, RZ ;  /* 0x00000020ff21723e */ /* 0x000fca00048060ff */
[----:B------:R1:W-:Y:S01]  /*3050*/  @!P4 STG.E.U8 desc[UR18][R10.64], R33 ;  /* 0x000000210a00c986 */ /* 0x0003e2000c101112 */
[----:B------:R-:W-:Y:S05]  /*3060*/  @P3 BRA `(.L_x_36) ;  /* 0x0000000000043947 */ /* 0x000fea0003800000 */
[----:B------:R2:W5:Y:S02]  /*3070*/  LDG.E.U8 R5, desc[UR18][R24.64+0x1] ;  /* 0x0000011218057981 */ /* 0x000564000c1e1100 */
.L_x_36:
[----:B------:R-:W-:Y:S05]  /*3080*/  BSYNC B1 ;  /* 0x0000000000017941 */ /* 0x000fea0003800000 */
.L_x_35:
[----:B-----5:R-:W-:Y:S01]  /*3090*/  LOP3.LUT R5, R5, 0xff, RZ, 0xc0, !PT ;  /* 0x000000ff05057812 */ /* 0x020fe200078ec0ff */
[----:B------:R-:W-:Y:S01]  /*30a0*/  BSSY B1, `(.L_x_37) ;  /* 0x0000013000017945 */ /* 0x000fe20003800000 */
[----:B-1----:R-:W-:Y:S02]  /*30b0*/  IADD3 R33, P1, R35, 0x8, RZ ;  /* 0x0000000823217810 */ /* 0x002fe40007f3e0ff */
[----:B------:R-:W-:-:S03]  /*30c0*/  F2FP.F16.E5M2.UNPACK_B R5, R5 ;  /* 0x00000005ff05723e */ /* 0x000fc600020004ff */
[----:B------:R-:W-:Y:S01]  /*30d0*/  IMAD.X R27, RZ, RZ, R27, P1 ;  /* 0x000000ffff1b7224 */ /* 0x000fe200008e061b */
[----:B------:R-:W-:Y:S01]  /*30e0*/  ISETP.GE.AND P1, PT, R36, 0x9, PT ;  /* 0x000000092400780c */ /* 0x000fe20003f26270 */
[----:B------:R-:W-:Y:S02]  /*30f0*/  HADD2.F32 R26, -RZ, R5.H0_H0 ;  /* 0x20000005ff1a7230 */ /* 0x000fe40000004100 */
[----:B------:R-:W-:Y:S01]  /*3100*/  IMAD.WIDE.U32 R30, R33, UR6, R30 ;  /* 0x00000006211e7c25 */ /* 0x000fe2000f8e001e */
[----:B------:R-:W-:-:S03]  /*3110*/  ISETP.LT.OR P5, PT, R29, 0x1, !P1 ;  /* 0x000000011d00780c */ /* 0x000fc60004fa1670 */
[----:B------:R-:W-:Y:S01]  /*3120*/  FMUL R5, R26, R9 ;  /* 0x000000091a057220 */ /* 0x000fe20000400000 */
[----:B------:R-:W-:-:S03]  /*3130*/  IMAD R26, R27, UR6, RZ ;  /* 0x000000061b1a7c24 */ /* 0x000fc6000f8e02ff */
[----:B------:R-:W-:Y:S01]  /*3140*/  FFMA R5, R136, R8, R5 ;  /* 0x0000000888057223 */ /* 0x000fe20000000005 */
[----:B------:R-:W-:Y:S01]  /*3150*/  IMAD R33, R33, UR7, R26 ;  /* 0x0000000721217c24 */ /* 0x000fe2000f8e021a */
[----:B------:R-:W-:-:S03]  /*3160*/  IADD3 R26, P4, R30, UR10, RZ ;  /* 0x0000000a1e1a7c10 */ /* 0x000fc6000ff9e0ff */
[----:B------:R-:W-:Y:S02]  /*3170*/  F2FP.SATFINITE.E5M2.F32.PACK_AB_MERGE_C R35, RZ, R5, RZ ;  /* 0x00000005ff23723e */ /* 0x000fe400048060ff */
[----:B------:R-:W-:Y:S02]  /*3180*/  IADD3.X R27, R31, UR11, R33, P4, !PT ;  /* 0x0000000b1f1b7c10 */ /* 0x000fe4000a7fe421 */
[----:B------:R-:W-:Y:S01]  /*3190*/  PRMT R5, RZ, 0x7610, R5 ;  /* 0x00007610ff057816 */ /* 0x000fe20000000005 */
[----:B------:R1:W-:Y:S01]  /*31a0*/  @!P3 STG.E.U8 desc[UR18][R10.64+0x1], R35 ;  /* 0x000001230a00b986 */ /* 0x0003e2000c101112 */
[----:B------:R-:W-:Y:S05]  /*31b0*/  @P5 BRA `(.L_x_38) ;  /* 0x0000000000045947 */ /* 0x000fea0003800000 */
[----:B------:R3:W5:Y:S02]  /*31c0*/  LDG.E.U8 R5, desc[UR18][R26.64] ;  /* 0x000000121a057981 */ /* 0x000764000c1e1100 */
.L_x_38:
[----:B------:R-:W-:Y:S05]  /*31d0*/  BSYNC B1 ;  /* 0x0000000000017941 */ /* 0x000fea0003800000 */
.L_x_37:
[----:B-----5:R-:W-:Y:S01]  /*31e0*/  LOP3.LUT R5, R5, 0xff, RZ, 0xc0, !PT ;  /* 0x000000ff05057812 */ /* 0x020fe200078ec0ff */
[----:B------:R-:W-:Y:S01]  /*31f0*/  BSSY B1, `(.L_x_39) ;  /* 0x000000b000017945 */ /* 0x000fe20003800000 */
[----:B------:R-:W-:Y:S02]  /*3200*/  ISETP.LT.OR P3, PT, R29, 0x2, !P1 ;  /* 0x000000021d00780c */ /* 0x000fe40004f61670 */
[----:B------:R-:W-:-:S05]  /*3210*/  F2FP.F16.E5M2.UNPACK_B R5, R5 ;  /* 0x00000005ff05723e */ /* 0x000fca00020004ff */
[----:B------:R-:W-:Y:S01]  /*3220*/  HADD2.F32 R30, -RZ, R5.H0_H0 ;  /* 0x20000005ff1e7230 */ /* 0x000fe20000004100 */
[----:B------:R-:W-:-:S04]  /*3230*/  PRMT R5, RZ, 0x7610, R5 ;  /* 0x00007610ff057816 */ /* 0x000fc80000000005 */
[----:B------:R-:W-:-:S04]  /*3240*/  FMUL R30, R30, R9 ;  /* 0x000000091e1e7220 */ /* 0x000fc80000400000 */
[----:B------:R-:W-:-:S05]  /*3250*/  FFMA R30, R139, R8, R30 ;  /* 0x000000088b1e7223 */ /* 0x000fca000000001e */
[----:B------:R-:W-:-:S05]  /*3260*/  F2FP.SATFINITE.E5M2.F32.PACK_AB_MERGE_C R31, RZ, R30, RZ ;  /* 0x0000001eff1f723e */ /* 0x000fca00048060ff */
[----:B------:R4:W-:Y:S01]  /*3270*/  @!P5 STG.E.U8 desc[UR18][R6.64], R31 ;  /* 0x0000001f0600d986 */ /* 0x0009e2000c101112 */
[----:B------:R-:W-:Y:S05]  /*3280*/  @P3 BRA `(.L_x_40) ;  /* 0x0000000000043947 */ /* 0x000fea0003800000 */
[----:B------:R0:W5:Y:S02]  /*3290*/  LDG.E.U8 R5, desc[UR18][R26.64+0x1] ;  /* 0x000001121a057981 */ /* 0x000164000c1e1100 */
.L_x_40:
[----:B------:R-:W-:Y:S05]  /*32a0*/  BSYNC B1 ;  /* 0x0000000000017941 */ /* 0x000fea0003800000 */
.L_x_39:
[----:B-----5:R-:W-:Y:S01]  /*32b0*/  LOP3.LUT R5, R5, 0xff, RZ, 0xc0, !PT ;  /* 0x000000ff05057812 */ /* 0x020fe200078ec0ff */
[----:B------:R-:W-:Y:S01]  /*32c0*/  BSSY B1, `(.L_x_41) ;  /* 0x000000b000017945 */ /* 0x000fe20003800000 */
[----:B------:R-:W-:Y:S02]  /*32d0*/  ISETP.LT.OR P4, PT, R29, 0x9, !P0 ;  /* 0x000000091d00780c */ /* 0x000fe40004781670 */
[----:B------:R-:W-:-:S05]  /*32e0*/  F2FP.F16.E5M2.UNPACK_B R5, R5 ;  /* 0x00000005ff05723e */ /* 0x000fca00020004ff */
[----:B------:R-:W-:-:S05]  /*32f0*/  HADD2.F32 R30, -RZ, R5.H0_H0 ;  /* 0x20000005ff1e7230 */ /* 0x000fca0000004100 */
[----:B------:R-:W-:-:S04]  /*3300*/  FMUL R5, R30, R9 ;  /* 0x000000091e057220 */ /* 0x000fc80000400000 */
[----:B------:R-:W-:-:S05]  /*3310*/  FFMA R5, R134, R8, R5 ;  /* 0x0000000886057223 */ /* 0x000fca0000000005 */
[----:B----4-:R-:W-:Y:S02]  /*3320*/  F2FP.SATFINITE.E5M2.F32.PACK_AB_MERGE_C R31, RZ, R5, RZ ;  /* 0x00000005ff1f723e */ /* 0x010fe400048060ff */
[----:B------:R-:W-:-:S03]  /*3330*/  PRMT R5, RZ, 0x7610, R5 ;  /* 0x00007610ff057816 */ /* 0x000fc60000000005 */
[----:B------:R4:W-:Y:S01]  /*3340*/  @!P3 STG.E.U8 desc[UR18][R6.64+0x1], R31 ;  /* 0x0000011f0600b986 */ /* 0x0009e2000c101112 */
[----:B------:R-:W-:Y:S05]  /*3350*/  @P4 BRA `(.L_x_42) ;  /* 0x0000000000044947 */ /* 0x000fea0003800000 */
[----:B------:R0:W5:Y:S02]  /*3360*/  LDG.E.U8 R5, desc[UR18][R24.64+0x8] ;  /* 0x0000081218057981 */ /* 0x000164000c1e1100 */
.L_x_42:
[----:B------:R-:W-:Y:S05]  /*3370*/  BSYNC B1 ;  /* 0x0000000000017941 */ /* 0x000fea0003800000 */
.L_x_41:
        /* <DEDUP_REMOVED lines=8> */
[----:B----4-:R-:W-:-:S05]  /*3400*/  F2FP.SATFINITE.E5M2.F32.PACK_AB_MERGE_C R31, RZ, R30, RZ ;  /* 0x0000001eff1f723e */ /* 0x010fca00048060ff */
[----:B------:R4:W-:Y:S01]  /*3410*/  @!P4 STG.E.U8 desc[UR18][R10.64+0x8], R31 ;  /* 0x0000081f0a00c986 */ /* 0x0009e2000c101112 */
[----:B------:R-:W-:Y:S05]  /*3420*/  @P3 BRA `(.L_x_44) ;  /* 0x0000000000043947 */ /* 0x000fea0003800000 */
[----:B------:R0:W5:Y:S02]  /*3430*/  LDG.E.U8 R5, desc[UR18][R24.64+0x9] ;  /* 0x0000091218057981 */ /* 0x000164000c1e1100 */
.L_x_44:
[----:B------:R-:W-:Y:S05]  /*3440*/  BSYNC B1 ;  /* 0x0000000000017941 */ /* 0x000fea0003800000 */
.L_x_43:
        /* <DEDUP_REMOVED lines=12> */
.L_x_46:
[----:B------:R-:W-:Y:S05]  /*3510*/  BSYNC B1 ;  /* 0x0000000000017941 */ /* 0x000fea0003800000 */
.L_x_45:
        /* <DEDUP_REMOVED lines=12> */
.L_x_48:
[----:B------:R-:W-:Y:S05]  /*35e0*/  BSYNC B1 ;  /* 0x0000000000017941 */ /* 0x000fea0003800000 */
.L_x_47:
        /* <DEDUP_REMOVED lines=12> */
.L_x_50:
[----:B------:R-:W-:Y:S05]  /*36b0*/  BSYNC B1 ;  /* 0x0000000000017941 */ /* 0x000fea0003800000 */
.L_x_49:
        /* <DEDUP_REMOVED lines=12> */
.L_x_52:
[----:B------:R-:W-:Y:S05]  /*3780*/  BSYNC B1 ;  /* 0x0000000000017941 */ /* 0x000fea0003800000 */
.L_x_51:
        /* <DEDUP_REMOVED lines=12> */
.L_x_54:
[----:B------:R-:W-:Y:S05]  /*3850*/  BSYNC B1 ;  /* 0x0000000000017941 */ /* 0x000fea0003800000 */
.L_x_53:
        /* <DEDUP_REMOVED lines=12> */
.L_x_56:
[----:B------:R-:W-:Y:S05]  /*3920*/  BSYNC B1 ;  /* 0x0000000000017941 */ /* 0x000fea0003800000 */
.L_x_55:
        /* <DEDUP_REMOVED lines=12> */
.L_x_58:
[----:B------:R-:W-:Y:S05]  /*39f0*/  BSYNC B1 ;  /* 0x0000000000017941 */ /* 0x000fea0003800000 */
.L_x_57:
        /* <DEDUP_REMOVED lines=12> */
.L_x_60:
[----:B------:R-:W-:Y:S05]  /*3ac0*/  BSYNC B1 ;  /* 0x0000000000017941 */ /* 0x000fea0003800000 */
.L_x_59:
        /* <DEDUP_REMOVED lines=12> */
.L_x_62:
[----:B------:R-:W-:Y:S05]  /*3b90*/  BSYNC B1 ;  /* 0x0000000000017941 */ /* 0x000fea0003800000 */
.L_x_61:
        /* <DEDUP_REMOVED lines=12> */
.L_x_64:
[----:B------:R-:W-:Y:S05]  /*3c60*/  BSYNC B1 ;  /* 0x0000000000017941 */ /* 0x000fea0003800000 */
.L_x_63:
        /* <DEDUP_REMOVED lines=12> */
.L_x_66:
[----:B------:R-:W-:Y:S05]  /*3d30*/  BSYNC B1 ;  /* 0x0000000000017941 */ /* 0x000fea0003800000 */
.L_x_65:
        /* <DEDUP_REMOVED lines=12> */
.L_x_68:
[----:B------:R-:W-:Y:S05]  /*3e00*/  BSYNC B1 ;  /* 0x0000000000017941 */ /* 0x000fea0003800000 */
.L_x_67:
        /* <DEDUP_REMOVED lines=12> */
.L_x_70:
[----:B------:R-:W-:Y:S05]  /*3ed0*/  BSYNC B1 ;  /* 0x0000000000017941 */ /* 0x000fea0003800000 */
.L_x_69:
        /* <DEDUP_REMOVED lines=12> */
.L_x_72:
[----:B------:R-:W-:Y:S05]  /*3fa0*/  BSYNC B1 ;  /* 0x0000000000017941 */ /* 0x000fea0003800000 */
.L_x_71:
        /* <DEDUP_REMOVED lines=12> */
.L_x_74:
[----:B------:R-:W-:Y:S05]  /*4070*/  BSYNC B1 ;  /* 0x0000000000017941 */ /* 0x000fea0003800000 */
.L_x_73:
        /* <DEDUP_REMOVED lines=12> */
.L_x_76:
[----:B------:R-:W-:Y:S05]  /*4140*/  BSYNC B1 ;  /* 0x0000000000017941 */ /* 0x000fea0003800000 */
.L_x_75:
        /* <DEDUP_REMOVED lines=12> */
.L_x_78:
[----:B------:R-:W-:Y:S05]  /*4210*/  BSYNC B1 ;  /* 0x0000000000017941 */ /* 0x000fea0003800000 */
.L_x_77:
        /* <DEDUP_REMOVED lines=12> */
.L_x_80:
[----:B------:R-:W-:Y:S05]  /*42e0*/  BSYNC B1 ;  /* 0x0000000000017941 */ /* 0x000fea0003800000 */
.L_x_79:
        /* <DEDUP_REMOVED lines=12> */
.L_x_82:
[----:B------:R-:W-:Y:S05]  /*43b0*/  BSYNC B1 ;  /* 0x0000000000017941 */ /* 0x000fea0003800000 */
.L_x_81:
        /* <DEDUP_REMOVED lines=12> */
.L_x_84:
[----:B------:R-:W-:Y:S05]  /*4480*/  BSYNC B1 ;  /* 0x0000000000017941 */ /* 0x000fea0003800000 */
.L_x_83:
        /* <DEDUP_REMOVED lines=12> */
.L_x_86:
[----:B------:R-:W-:Y:S05]  /*4550*/  BSYNC B1 ;  /* 0x0000000000017941 */ /* 0x000fea0003800000 */
.L_x_85:
        /* <DEDUP_REMOVED lines=12> */
.L_x_88:
[----:B------:R-:W-:Y:S05]  /*4620*/  BSYNC B1 ;  /* 0x0000000000017941 */ /* 0x000fea0003800000 */
.L_x_87:
        /* <DEDUP_REMOVED lines=12> */
.L_x_90:
[----:B------:R-:W-:Y:S05]  /*46f0*/  BSYNC B1 ;  /* 0x0000000000017941 */ /* 0x000fea0003800000 */
.L_x_89:
        /* <DEDUP_REMOVED lines=12> */
.L_x_92:
[----:B------:R-:W-:Y:S05]  /*47c0*/  BSYNC B1 ;  /* 0x0000000000017941 */ /* 0x000fea0003800000 */
.L_x_91:
        /* <DEDUP_REMOVED lines=12> */
.L_x_94:
[----:B------:R-:W-:Y:S05]  /*4890*/  BSYNC B1 ;  /* 0x0000000000017941 */ /* 0x000fea0003800000 */
.L_x_93:
        /* <DEDUP_REMOVED lines=12> */
.L_x_96:
[----:B------:R-:W-:Y:S05]  /*4960*/  BSYNC B1 ;  /* 0x0000000000017941 */ /* 0x000fea0003800000 */
.L_x_95:
        /* <DEDUP_REMOVED lines=12> */
.L_x_98:
[----:B------:R-:W-:Y:S05]  /*4a30*/  BSYNC B1 ;  /* 0x0000000000017941 */ /* 0x000fea0003800000 */
.L_x_97:
        /* <DEDUP_REMOVED lines=12> */
.L_x_100:
[----:B------:R-:W-:Y:S05]  /*4b00*/  BSYNC B1 ;  /* 0x0000000000017941 */ /* 0x000fea0003800000 */
.L_x_99:
        /* <DEDUP_REMOVED lines=12> */
.L_x_102:
[----:B------:R-:W-:Y:S05]  /*4bd0*/  BSYNC B1 ;  /* 0x0000000000017941 */ /* 0x000fea0003800000 */
.L_x_101:
        /* <DEDUP_REMOVED lines=12> */
.L_x_104:
[----:B------:R-:W-:Y:S05]  /*4ca0*/  BSYNC B1 ;  /* 0x0000000000017941 */ /* 0x000fea0003800000 */
.L_x_103:
        /* <DEDUP_REMOVED lines=12> */
.L_x_106:
[----:B------:R-:W-:Y:S05]  /*4d70*/  BSYNC B1 ;  /* 0x0000000000017941 */ /* 0x000fea0003800000 */
.L_x_105:
        /* <DEDUP_REMOVED lines=12> */
.L_x_108:
[----:B------:R-:W-:Y:S05]  /*4e40*/  BSYNC B1 ;  /* 0x0000000000017941 */ /* 0x000fea0003800000 */
.L_x_107:
        /* <DEDUP_REMOVED lines=12> */
.L_x_110:
[----:B------:R-:W-:Y:S05]  /*4f10*/  BSYNC B1 ;  /* 0x0000000000017941 */ /* 0x000fea0003800000 */
.L_x_109:
        /* <DEDUP_REMOVED lines=12> */
.L_x_112:
[----:B------:R-:W-:Y:S05]  /*4fe0*/  BSYNC B1 ;  /* 0x0000000000017941 */ /* 0x000fea0003800000 */
.L_x_111:
        /* <DEDUP_REMOVED lines=12> */
.L_x_114:
[----:B------:R-:W-:Y:S05]  /*50b0*/  BSYNC B1 ;  /* 0x0000000000017941 */ /* 0x000fea0003800000 */
.L_x_113:
        /* <DEDUP_REMOVED lines=12> */
.L_x_116:
[----:B------:R-:W-:Y:S05]  /*5180*/  BSYNC B1 ;  /* 0x0000000000017941 */ /* 0x000fea0003800000 */
.L_x_115:
        /* <DEDUP_REMOVED lines=12> */
.L_x_118:
[----:B------:R-:W-:Y:S05]  /*5250*/  BSYNC B1 ;  /* 0x0000000000017941 */ /* 0x000fea0003800000 */
.L_x_117:
        /* <DEDUP_REMOVED lines=12> */
.L_x_120:
[----:B------:R-:W-:Y:S05]  /*5320*/  BSYNC B1 ;  /* 0x0000000000017941 */ /* 0x000fea0003800000 */
.L_x_119:
        /* <DEDUP_REMOVED lines=12> */
.L_x_122:
[----:B------:R-:W-:Y:S05]  /*53f0*/  BSYNC B1 ;  /* 0x0000000000017941 */ /* 0x000fea0003800000 */
.L_x_121:
        /* <DEDUP_REMOVED lines=12> */
.L_x_124:
[----:B------:R-:W-:Y:S05]  /*54c0*/  BSYNC B1 ;  /* 0x0000000000017941 */ /* 0x000fea0003800000 */
.L_x_123:
        /* <DEDUP_REMOVED lines=12> */
.L_x_126:
[----:B------:R-:W-:Y:S05]  /*5590*/  BSYNC B1 ;  /* 0x0000000000017941 */ /* 0x000fea0003800000 */
.L_x_125:
        /* <DEDUP_REMOVED lines=12> */
.L_x_128:
[----:B------:R-:W-:Y:S05]  /*5660*/  BSYNC B1 ;  /* 0x0000000000017941 */ /* 0x000fea0003800000 */
.L_x_127:
        /* <DEDUP_REMOVED lines=12> */
.L_x_130:
[----:B------:R-:W-:Y:S05]  /*5730*/  BSYNC B1 ;  /* 0x0000000000017941 */ /* 0x000fea0003800000 */
.L_x_129:
        /* <DEDUP_REMOVED lines=12> */
.L_x_132:
[----:B------:R-:W-:Y:S05]  /*5800*/  BSYNC B1 ;  /* 0x0000000000017941 */ /* 0x000fea0003800000 */
.L_x_131:
        /* <DEDUP_REMOVED lines=12> */
.L_x_134:
[----:B------:R-:W-:Y:S05]  /*58d0*/  BSYNC B1 ;  /* 0x0000000000017941 */ /* 0x000fea0003800000 */
.L_x_133:
        /* <DEDUP_REMOVED lines=12> */
.L_x_136:
[----:B------:R-:W-:Y:S05]  /*59a0*/  BSYNC B1 ;  /* 0x0000000000017941 */ /* 0x000fea0003800000 */
.L_x_135:
        /* <DEDUP_REMOVED lines=12> */
.L_x_138:
[----:B------:R-:W-:Y:S05]  /*5a70*/  BSYNC B1 ;  /* 0x0000000000017941 */ /* 0x000fea0003800000 */
.L_x_137:
        /* <DEDUP_REMOVED lines=12> */
.L_x_140:
[----:B------:R-:W-:Y:S05]  /*5b40*/  BSYNC B1 ;  /* 0x0000000000017941 */ /* 0x000fea0003800000 */
.L_x_139:
        /* <DEDUP_REMOVED lines=12> */
.L_x_142:
[----:B------:R-:W-:Y:S05]  /*5c10*/  BSYNC B1 ;  /* 0x0000000000017941 */ /* 0x000fea0003800000 */
.L_x_141:
        /* <DEDUP_REMOVED lines=12> */
.L_x_144:
[----:B------:R-:W-:Y:S05]  /*5ce0*/  BSYNC B1 ;  /* 0x0000000000017941 */ /* 0x000fea0003800000 */
.L_x_143:
[----:B-----5:R-:W-:Y:S01]  /*5cf0*/  LOP3.LUT R5, R5, 0xff, RZ, 0xc0, !PT ;  /* 0x000000ff05057812 */ /* 0x020fe200078ec0ff */
[----:B------:R-:W-:Y:S01]  /*5d00*/  BSSY B1, `(.L_x_145) ;  /* 0x000000b000017945 */ /* 0x000fe20003800000 */
[----:B------:R-:W-:Y:S02]  /*5d10*/  ISETP.LT.OR P4, PT, R29, 0x71, !P0 ;  /* 0x000000711d00780c */ /* 0x000fe40004781670 */
[----:B------:R-:W-:-:S05]  /*5d20*/  F2FP.F16.E5M2.UNPACK_B R5, R5 ;  /* 0x00000005ff05723e */ /* 0x000fca00020004ff */
[----:B------:R-:W-:-:S05]  /*5d30*/  HADD2.F32 R18, -RZ, R5.H0_H0 ;  /* 0x20000005ff127230 */ /* 0x000fca0000004100 */
[----:B------:R-:W-:-:S04]  /*5d40*/  FMUL R5, R18, R9 ;  /* 0x0000000912057220 */ /* 0x000fc80000400000 */
[----:B------:R-:W-:-:S05]  /*5d50*/  FFMA R5, R20, R8, R5 ;  /* 0x0000000814057223 */ /* 0x000fca0000000005 */
[----:B0-----:R-:W-:Y:S02]  /*5d60*/  F2FP.SATFINITE.E5M2.F32.PACK_AB_MERGE_C R23, RZ, R5, RZ ;  /* 0x00000005ff17723e */ /* 0x001fe400048060ff */
[----:B------:R-:W-:-:S03]  /*5d70*/  PRMT R5, RZ, 0x7610, R5 ;  /* 0x00007610ff057816 */ /* 0x000fc60000000005 */
[----:B------:R0:W-:Y:S01]  /*5d80*/  @!P3 STG.E.U8 desc[UR18][R6.64+0x69], R23 ;  /* 0x000069170600b986 */ /* 0x0001e2000c101112 */
[----:B------:R-:W-:Y:S05]  /*5d90*/  @P4 BRA `(.L_x_146) ;  /* 0x0000000000044947 */ /* 0x000fea0003800000 */
[----:B------:R0:W5:Y:S02]  /*5da0*/  LDG.E.U8 R5, desc[UR18][R24.64+0x70] ;  /* 0x0000701218057981 */ /* 0x000164000c1e1100 */
.L_x_146:
[----:B------:R-:W-:Y:S05]  /*5db0*/  BSYNC B1 ;  /* 0x0000000000017941 */ /* 0x000fea0003800000 */
.L_x_145:
        /* <DEDUP_REMOVED lines=12> */
.L_x_148:
[----:B------:R-:W-:Y:S05]  /*5e80*/  BSYNC B1 ;  /* 0x0000000000017941 */ /* 0x000fea0003800000 */
.L_x_147:
        /* <DEDUP_REMOVED lines=12> */
.L_x_150:
[----:B------:R-:W-:Y:S05]  /*5f50*/  BSYNC B1 ;  /* 0x0000000000017941 */ /* 0x000fea0003800000 */
.L_x_149:
        /* <DEDUP_REMOVED lines=8> */
[----:B0-----:R-:W-:-:S05]  /*5fe0*/  F2FP.SATFINITE.E5M2.F32.PACK_AB_MERGE_C R17, RZ, R18, RZ ;  /* 0x00000012ff11723e */ /* 0x001fca00048060ff */
[----:B------:R0:W-:Y:S01]  /*5ff0*/  @!P4 STG.E.U8 desc[UR18][R6.64+0x70], R17 ;  /* 0x000070110600c986 */ /* 0x0001e2000c101112 */
[----:B------:R-:W-:Y:S05]  /*6000*/  @P3 BRA `(.L_x_152) ;  /* 0x0000000000043947 */ /* 0x000fea0003800000 */
[----:B------:R0:W5:Y:S02]  /*6010*/  LDG.E.U8 R5, desc[UR18][R26.64+0x71] ;  /* 0x000071121a057981 */ /* 0x000164000c1e1100 */
.L_x_152:
[----:B------:R-:W-:Y:S05]  /*6020*/  BSYNC B1 ;  /* 0x0000000000017941 */ /* 0x000fea0003800000 */
.L_x_151:
        /* <DEDUP_REMOVED lines=12> */
.L_x_154:
[----:B------:R-:W-:Y:S05]  /*60f0*/  BSYNC B1 ;  /* 0x0000000000017941 */ /* 0x000fea0003800000 */
.L_x_153:
        /* <DEDUP_REMOVED lines=12> */
.L_x_156:
[----:B------:R-:W-:Y:S05]  /*61c0*/  BSYNC B1 ;  /* 0x0000000000017941 */ /* 0x000fea0003800000 */
.L_x_155:
        /* <DEDUP_REMOVED lines=12> */
.L_x_158:
[----:B------:R-:W-:Y:S05]  /*6290*/  BSYNC B1 ;  /* 0x0000000000017941 */ /* 0x000fea0003800000 */
.L_x_157:
[----:B-----5:R-:W-:Y:S01]  /*62a0*/  LOP3.LUT R5, R5, 0xff, RZ, 0xc0, !PT ;  /* 0x000000ff05057812 */ /* 0x020fe200078ec0ff */
[----:B------:R-:W-:Y:S01]  /*62b0*/  BSSY B1, `(.L_x_159) ;  /* 0x000000b000017945 */ /* 0x000fe20003800000 */
[----:B------:R-:W-:Y:S02]  /*62c0*/  ISETP.LT.OR P1, PT, R29, 0x7a, !P1 ;  /* 0x0000007a1d00780c */ /* 0x000fe40004f21670 */
[----:B------:R-:W-:-:S05]  /*62d0*/  F2FP.F16.E5M2.UNPACK_B R5, R5 ;  /* 0x00000005ff05723e */ /* 0x000fca00020004ff */
[----:B01--4-:R-:W-:Y:S01]  /*62e0*/  HADD2.F32 R10, -RZ, R5.H0_H0 ;  /* 0x20000005ff0a7230 */ /* 0x013fe20000004100 */
[----:B------:R-:W-:-:S04]  /*62f0*/  PRMT R5, RZ, 0x7610, R5 ;  /* 0x00007610ff057816 */ /* 0x000fc80000000005 */
[----:B------:R-:W-:-:S04]  /*6300*/  FMUL R10, R10, R9 ;  /* 0x000000090a0a7220 */ /* 0x000fc80000400000 */
[----:B------:R-:W-:-:S05]  /*6310*/  FFMA R10, R15, R8, R10 ;  /* 0x000000080f0a7223 */ /* 0x000fca000000000a */
[----:B------:R-:W-:-:S05]  /*6320*/  F2FP.SATFINITE.E5M2.F32.PACK_AB_MERGE_C R11, RZ, R10, RZ ;  /* 0x0000000aff0b723e */ /* 0x000fca00048060ff */
[----:B------:R0:W-:Y:S01]  /*6330*/  @!P3 STG.E.U8 desc[UR18][R6.64+0x78], R11 ;  /* 0x0000780b0600b986 */ /* 0x0001e2000c101112 */
[----:B------:R-:W-:Y:S05]  /*6340*/  @P1 BRA `(.L_x_160) ;  /* 0x0000000000041947 */ /* 0x000fea0003800000 */
[----:B------:R1:W5:Y:S02]  /*6350*/  LDG.E.U8 R5, desc[UR18][R26.64+0x79] ;  /* 0x000079121a057981 */ /* 0x000364000c1e1100 */
.L_x_160:
[----:B------:R-:W-:Y:S05]  /*6360*/  BSYNC B1 ;  /* 0x0000000000017941 */ /* 0x000fea0003800000 */
.L_x_159:
[----:B------:R-:W-:Y:S05]  /*6370*/  @P1 BRA `(.L_x_161) ;  /* 0x0000001000281947 */ /* 0x000fea0003800000 */
[----:B-----5:R-:W-:-:S04]  /*6380*/  LOP3.LUT R5, R5, 0xff, RZ, 0xc0, !PT ;  /* 0x000000ff05057812 */ /* 0x020fc800078ec0ff */
[----:B------:R-:W-:-:S05]  /*6390*/  F2FP.F16.E5M2.UNPACK_B R5, R5 ;  /* 0x00000005ff05723e */ /* 0x000fca00020004ff */
[----:B------:R-:W-:-:S05]  /*63a0*/  HADD2.F32 R10, -RZ, R5.H0_H0 ;  /* 0x20000005ff0a7230 */ /* 0x000fca0000004100 */
[----:B------:R-:W-:-:S04]  /*63b0*/  FMUL R5, R10, R9 ;  /* 0x000000090a057220 */ /* 0x000fc80000400000 */
[----:B------:R-:W-:-:S05]  /*63c0*/  FFMA R5, R14, R8, R5 ;  /* 0x000000080e057223 */ /* 0x000fca0000000005 */
[----:B------:R-:W-:-:S05]  /*63d0*/  F2FP.SATFINITE.E5M2.F32.PACK_AB_MERGE_C R5, RZ, R5, RZ ;  /* 0x00000005ff05723e */ /* 0x000fca00048060ff */
[----:B------:R4:W-:Y:S01]  /*63e0*/  STG.E.U8 desc[UR18][R6.64+0x79], R5 ;  /* 0x0000790506007986 */ /* 0x0009e2000c101112 */
[----:B------:R-:W-:Y:S05]  /*63f0*/  BRA `(.L_x_161) ;  /* 0x0000001000087947 */ /* 0x000fea0003800000 */
.L_x_32:
[----:B------:R-:W-:Y:S01]  /*6400*/  ISETP.GE.AND P1, PT, R36, 0x1, PT ;  /* 0x000000012400780c */ /* 0x000fe20003f26270 */
[-C--:B--2---:R-:W-:Y:S01]  /*6410*/  FMUL R141, R141, R8.reuse ;  /* 0x000000088d8d7220 */ /* 0x084fe20000400000 */
[-C--:B------:R-:W-:Y:S01]  /*6420*/  FMUL R136, R136, R8.reuse ;  /* 0x0000000888887220 */ /* 0x080fe20000400000 */
[----:B------:R-:W-:Y:S01]  /*6430*/  ISETP.GE.AND P0, PT, R36, 0x9, PT ;  /* 0x000000092400780c */ /* 0x000fe20003f06270 */
[-C--:B------:R-:W-:Y:S01]  /*6440*/  FMUL R139, R139, R8.reuse ;  /* 0x000000088b8b7220 */ /* 0x080fe20000400000 */
[C---:B------:R-:W-:Y:S01]  /*6450*/  ISETP.LT.OR P4, PT, R29.reuse, 0x1, !P1 ;  /* 0x000000011d00780c */ /* 0x040fe20004f81670 */
[-C--:B------:R-:W-:Y:S01]  /*6460*/  FMUL R134, R134, R8.reuse ;  /* 0x0000000886867220 */ /* 0x080fe20000400000 */
[----:B------:R-:W-:Y:S01]  /*6470*/  ISETP.LT.OR P5, PT, R29, 0x2, !P1 ;  /* 0x000000021d00780c */ /* 0x000fe20004fa1670 */
[-C--:B------:R-:W-:Y:S01]  /*6480*/  FMUL R137, R137, R8.reuse ;  /* 0x0000000889897220 */ /* 0x080fe20000400000 */
[----:B------:R-:W-:Y:S01]  /*6490*/  F2FP.SATFINITE.E5M2.F32.PACK_AB_MERGE_C R141, RZ, R141, RZ ;  /* 0x0000008dff8d723e */ /* 0x000fe200048060ff */
[----:B------:R-:W-:Y:S01]  /*64a0*/  FMUL R132, R132, R8 ;  /* 0x0000000884847220 */ /* 0x000fe20000400000 */
[----:B------:R-:W-:Y:S01]  /*64b0*/  F2FP.SATFINITE.E5M2.F32.PACK_AB_MERGE_C R5, RZ, R136, RZ ;  /* 0x00000088ff05723e */ /* 0x000fe200048060ff */
[-C--:B------:R-:W-:Y:S01]  /*64c0*/  FMUL R135, R135, R8.reuse ;  /* 0x0000000887877220 */ /* 0x080fe20000400000 */
[C---:B------:R-:W-:Y:S01]  /*64d0*/  ISETP.LT.OR P3, PT, R29.reuse, 0x1, !P0 ;  /* 0x000000011d00780c */ /* 0x040fe20004761670 */
[-C--:B------:R-:W-:Y:S01]  /*64e0*/  FMUL R130, R130, R8.reuse ;  /* 0x0000000882827220 */ /* 0x080fe20000400000 */
[----:B------:R-:W-:Y:S01]  /*64f0*/  ISETP.LT.OR P6, PT, R29, 0xa, !P1 ;  /* 0x0000000a1d00780c */ /* 0x000fe20004fc1670 */
[-C--:B------:R-:W-:Y:S01]  /*6500*/  FMUL R133, R133, R8.reuse ;  /* 0x0000000885857220 */ /* 0x080fe20000400000 */
[----:B------:R-:W-:Y:S01]  /*6510*/  F2FP.SATFINITE.E5M2.F32.PACK_AB_MERGE_C R139, RZ, R139, RZ ;  /* 0x0000008bff8b723e */ /* 0x000fe200048060ff */
[----:B------:R-:W-:Y:S01]  /*6520*/  @!P4 STG.E.U8 desc[UR18][R10.64], R141 ;  /* 0x0000008d0a00c986 */ /* 0x000fe2000c101112 */
[C---:B------:R-:W-:Y:S01]  /*6530*/  ISETP.LT.OR P4, PT, R29.reuse, 0x2, !P0 ;  /* 0x000000021d00780c */ /* 0x040fe20004781670 */
[----:B------:R-:W-:Y:S01]  /*6540*/  FMUL R128, R128, R8 ;  /* 0x0000000880807220 */ /* 0x000fe20000400000 */
[----:B------:R-:W-:Y:S01]  /*6550*/  F2FP.SATFINITE.E5M2.F32.PACK_AB_MERGE_C R25, RZ, R134, RZ ;  /* 0x00000086ff19723e */ /* 0x000fe200048060ff */
[----:B------:R0:W-:Y:S01]  /*6560*/  @!P5 STG.E.U8 desc[UR18][R10.64+0x1], R5 ;  /* 0x000001050a00d986 */ /* 0x0001e2000c101112 */
[----:B------:R-:W-:Y:S01]  /*6570*/  ISETP.LT.OR P5, PT, R29, 0x9, !P1 ;  /* 0x000000091d00780c */ /* 0x000fe20004fa1670 */
[-C--:B------:R-:W-:Y:S01]  /*6580*/  FMUL R131, R131, R8.reuse ;  /* 0x0000000883837220 */ /* 0x080fe20000400000 */
[----:B------:R-:W-:Y:S01]  /*6590*/  F2FP.SATFINITE.E5M2.F32.PACK_AB_MERGE_C R137, RZ, R137, RZ ;  /* 0x00000089ff89723e */ /* 0x000fe200048060ff */
[----:B------:R-:W-:Y:S01]  /*65a0*/  @!P3 STG.E.U8 desc[UR18][R6.64], R139 ;  /* 0x0000008b0600b986 */ /* 0x000fe2000c101112 */
[----:B------:R-:W-:Y:S01]  /*65b0*/  ISETP.LT.OR P3, PT, R29, 0x9, !P0 ;  /* 0x000000091d00780c */ /* 0x000fe20004761670 */
[-C--:B------:R-:W-:Y:S01]  /*65c0*/  FMUL R126, R126, R8.reuse ;  /* 0x000000087e7e7220 */ /* 0x080fe20000400000 */
[----:B------:R-:W-:Y:S01]  /*65d0*/  F2FP.SATFINITE.E5M2.F32.PACK_AB_MERGE_C R135, RZ, R135, RZ ;  /* 0x00000087ff87723e */ /* 0x000fe200048060ff */
[-C--:B------:R-:W-:Y:S01]  /*65e0*/  FMUL R129, R129, R8.reuse ;  /* 0x0000000881817220 */ /* 0x080fe20000400000 */
[----:B------:R-:W-:Y:S01]  /*65f0*/  F2FP.SATFINITE.E5M2.F32.PACK_AB_MERGE_C R133, RZ, R133, RZ ;  /* 0x00000085ff85723e */ /* 0x000fe200048060ff */
[----:B------:R1:W-:Y:S01]  /*6600*/  @!P4 STG.E.U8 desc[UR18][R6.64+0x1], R25 ;  /* 0x000001190600c986 */ /* 0x0003e2000c101112 */
[C---:B------:R-:W-:Y:S01]  /*6610*/  ISETP.LT.OR P4, PT, R29.reuse, 0xa, !P0 ;  /* 0x0000000a1d00780c */ /* 0x040fe20004781670 */
[----:B------:R-:W-:Y:S01]  /*6620*/  FMUL R124, R124, R8 ;  /* 0x000000087c7c7220 */ /* 0x000fe20000400000 */
[----:B0-----:R-:W-:Y:S01]  /*6630*/  F2FP.SATFINITE.E5M2.F32.PACK_AB_MERGE_C R5, RZ, R132, RZ ;  /* 0x00000084ff05723e */ /* 0x001fe200048060ff */
[----:B------:R-:W-:Y:S01]  /*6640*/  @!P5 STG.E.U8 desc[UR18][R10.64+0x8], R137 ;  /* 0x000008890a00d986 */ /* 0x000fe2000c101112 */
[----:B------:R-:W-:Y:S01]  /*6650*/  ISETP.LT.OR P5, PT, R29, 0x11, !P1 ;  /* 0x000000111d00780c */ /* 0x000fe20004fa1670 */
[-C--:B------:R-:W-:Y:S01]  /*6660*/  FMUL R127, R127, R8.reuse ;  /* 0x000000087f7f7220 */ /* 0x080fe20000400000 */
[----:B------:R-:W-:Y:S01]  /*6670*/  F2FP.SATFINITE.E5M2.F32.PACK_AB_MERGE_C R131, RZ, R131, RZ ;  /* 0x00000083ff83723e */ /* 0x000fe200048060ff */
[----:B------:R0:W-:Y:S01]  /*6680*/  @!P6 STG.E.U8 desc[UR18][R10.64+0x9], R5 ;  /* 0x000009050a00e986 */ /* 0x0001e2000c101112 */
[----:B------:R-:W-:Y:S01]  /*6690*/  ISETP.LT.OR P6, PT, R29, 0x12, !P1 ;  /* 0x000000121d00780c */ /* 0x000fe20004fc1670 */
[----:B------:R-:W-:Y:S01]  /*66a0*/  FMUL R122, R122, R8 ;  /* 0x000000087a7a7220 */ /* 0x000fe20000400000 */
[----:B------:R-:W-:Y:S01]  /*66b0*/  F2FP.SATFINITE.E5M2.F32.PACK_AB_MERGE_C R129, RZ, R129, RZ ;  /* 0x00000081ff81723e */ /* 0x000fe200048060ff */
[----:B------:R-:W-:Y:S01]  /*66c0*/  @!P3 STG.E.U8 desc[UR18][R6.64+0x8], R135 ;  /* 0x000008870600b986 */ /* 0x000fe2000c101112 */
[----:B-1----:R-:W-:Y:S01]  /*66d0*/  F2FP.SATFINITE.E5M2.F32.PACK_AB_MERGE_C R25, RZ, R130, RZ ;  /* 0x00000082ff19723e */ /* 0x002fe200048060ff */
[-C--:B------:R-:W-:Y:S01]  /*66e0*/  FMUL R125, R125, R8.reuse ;  /* 0x000000087d7d7220 */ /* 0x080fe20000400000 */
[C---:B------:R-:W-:Y:S01]  /*66f0*/  ISETP.LT.OR P3, PT, R29.reuse, 0x11, !P0 ;  /* 0x000000111d00780c */ /* 0x040fe20004761670 */
[-C--:B------:R-:W-:Y:S01]  /*6700*/  FMUL R120, R120, R8.reuse ;  /* 0x0000000878787220 */ /* 0x080fe20000400000 */
[----:B------:R-:W-:Y:S01]  /*6710*/  F2FP.SATFINITE.E5M2.F32.PACK_AB_MERGE_C R127, RZ, R127, RZ ;  /* 0x0000007fff7f723e */ /* 0x000fe200048060ff */
[----:B------:R1:W-:Y:S01]  /*6720*/  @!P4 STG.E.U8 desc[UR18][R6.64+0x9], R25 ;  /* 0x000009190600c986 */ /* 0x0003e2000c101112 */
[----:B------:R-:W-:Y:S01]  /*6730*/  ISETP.LT.OR P4, PT, R29, 0x12, !P0 ;  /* 0x000000121d00780c */ /* 0x000fe20004781670 */
[----:B------:R-:W-:Y:S01]  /*6740*/  FMUL R123, R123, R8 ;  /* 0x000000087b7b7220 */ /* 0x000fe20000400000 */
[----:B0-----:R-:W-:Y:S01]  /*6750*/  F2FP.SATFINITE.E5M2.F32.PACK_AB_MERGE_C R5, RZ, R128, RZ ;  /* 0x00000080ff05723e */ /* 0x001fe200048060ff */
[----:B------:R-:W-:Y:S01]  /*6760*/  @!P5 STG.E.U8 desc[UR18][R10.64+0x10], R133 ;  /* 0x000010850a00d986 */ /* 0x000fe2000c101112 */
[C---:B------:R-:W-:Y:S01]  /*6770*/  ISETP.LT.OR P5, PT, R29.reuse, 0x19, !P1 ;  /* 0x000000191d00780c */ /* 0x040fe20004fa1670 */
[-C--:B------:R-:W-:Y:S01]  /*6780*/  FMUL R118, R118, R8.reuse ;  /* 0x0000000876767220 */ /* 0x080fe20000400000 */
[----:B------:R-:W-:Y:S01]  /*6790*/  F2FP.SATFINITE.E5M2.F32.PACK_AB_MERGE_C R125, RZ, R125, RZ ;  /* 0x0000007dff7d723e */ /* 0x000fe200048060ff */
[----:B------:R0:W-:Y:S01]  /*67a0*/  @!P6 STG.E.U8 desc[UR18][R10.64+0x11], R5 ;  /* 0x000011050a00e986 */ /* 0x0001e2000c101112 */
[----:B------:R-:W-:Y:S01]  /*67b0*/  ISETP.LT.OR P6, PT, R29, 0x1a, !P1 ;  /* 0x0000001a1d00780c */ /* 0x000fe20004fc1670 */
[-C--:B------:R-:W-:Y:S01]  /*67c0*/  FMUL R121, R121, R8.reuse ;  /* 0x0000000879797220 */ /* 0x080fe20000400000 */
[----:B------:R-:W-:Y:S01]  /*67d0*/  FMUL R116, R116, R8 ;  /* 0x0000000874747220 */ /* 0x000fe20000400000 */
[----:B-1----:R-:W-:Y:S01]  /*67e0*/  F2FP.SATFINITE.E5M2.F32.PACK_AB_MERGE_C R25, RZ, R126, RZ ;  /* 0x0000007eff19723e */ /* 0x002fe200048060ff */
[----:B------:R-:W-:Y:S01]  /*67f0*/  @!P3 STG.E.U8 desc[UR18][R6.64+0x10], R131 ;  /* 0x000010830600b986 */ /* 0x000fe2000c101112 */
[----:B------:R-:W-:Y:S01]  /*6800*/  ISETP.LT.OR P3, PT, R29, 0x19, !P0 ;  /* 0x000000191d00780c */ /* 0x000fe20004761670 */
        /* <DEDUP_REMOVED lines=35> */
[----:B------:R-:W-:Y:S01]  /*6a40*/  ISETP.LT.OR P3, PT, R29, 0x29, !P0 ;  /* 0x000000291d00780c */ /* 0x000fe20004761670 */
[-C--:B------:R-:W-:Y:S01]  /*6a50*/  FMUL R109, R109, R8.reuse ;  /* 0x000000086d6d7220 */ /* 0x080fe20000400000 */
[-C--:B------:R-:W-:Y:S01]  /*6a60*/  FMUL R104, R104, R8.reuse ;  /* 0x0000000868687220 */ /* 0x080fe20000400000 */
        /* <DEDUP_REMOVED lines=104> */
[----:B------:R-:W-:-:S02]  /*70f0*/  ISETP.LT.OR P3, PT, R29, 0x59, !P0 ;  /* 0x000000591d00780c */ /* 0x000fc40004761670 */
[----:B------:R-:W-:Y:S01]  /*7100*/  F2FP.SATFINITE.E5M2.F32.PACK_AB_MERGE_C R19, RZ, R19, RZ ;  /* 0x00000013ff13723e */ /* 0x000fe200048060ff */
[----:B------:R1:W-:Y:S01]  /*7110*/  @!P4 STG.E.U8 desc[UR18][R6.64+0x51], R25 ;  /* 0x000051190600c986 */ /* 0x0003e2000c101112 */
[C---:B------:R-:W-:Y:S02]  /*7120*/  ISETP.LT.OR P4, PT, R29.reuse, 0x5a, !P0 ;  /* 0x0000005a1d00780c */ /* 0x040fe40004781670 */
[----:B0-----:R-:W-:Y:S01]  /*7130*/  F2FP.SATFINITE.E5M2.F32.PACK_AB_MERGE_C R5, RZ, R92, RZ ;  /* 0x0000005cff05723e */ /* 0x001fe200048060ff */
[----:B------:R-:W-:Y:S01]  /*7140*/  @!P5 STG.E.U8 desc[UR18][R10.64+0x58], R97 ;  /* 0x000058610a00d986 */ /* 0x000fe2000c101112 */
[C---:B------:R-:W-:Y:S02]  /*7150*/  ISETP.LT.OR P5, PT, R29.reuse, 0x61, !P1 ;  /* 0x000000611d00780c */ /* 0x040fe40004fa1670 */
[----:B------:R-:W-:Y:S01]  /*7160*/  F2FP.SATFINITE.E5M2.F32.PACK_AB_MERGE_C R13, RZ, R13, RZ ;  /* 0x0000000dff0d723e */ /* 0x000fe200048060ff */
[----:B------:R0:W-:Y:S01]  /*7170*/  @!P6 STG.E.U8 desc[UR18][R10.64+0x59], R5 ;  /* 0x000059050a00e986 */ /* 0x0001e2000c101112 */
[----:B------:R-:W-:-:S02]  /*7180*/  ISETP.LT.OR P6, PT, R29, 0x62, !P1 ;  /* 0x000000621d00780c */ /* 0x000fc40004fc1670 */
[----:B------:R-:W-:Y:S01]  /*7190*/  F2FP.SATFINITE.E5M2.F32.PACK_AB_MERGE_C R15, RZ, R15, RZ ;  /* 0x0000000fff0f723e */ /* 0x000fe200048060ff */
[----:B------:R-:W-:Y:S01]  /*71a0*/  @!P3 STG.E.U8 desc[UR18][R6.64+0x58], R95 ;  /* 0x0000585f0600b986 */ /* 0x000fe2000c101112 */
[----:B-1----:R-:W-:Y:S02]  /*71b0*/  F2FP.SATFINITE.E5M2.F32.PACK_AB_MERGE_C R25, RZ, R90, RZ ;  /* 0x0000005aff19723e */ /* 0x002fe400048060ff */
[----:B------:R-:W-:-:S03]  /*71c0*/  ISETP.LT.OR P3, PT, R29, 0x61, !P0 ;  /* 0x000000611d00780c */ /* 0x000fc60004761670 */
[----:B------:R1:W-:Y:S01]  /*71d0*/  @!P4 STG.E.U8 desc[UR18][R6.64+0x59], R25 ;  /* 0x000059190600c986 */ /* 0x0003e2000c101112 */
[C---:B------:R-:W-:Y:S02]  /*71e0*/  ISETP.LT.OR P4, PT, R29.reuse, 0x62, !P0 ;  /* 0x000000621d00780c */ /* 0x040fe40004781670 */
[----:B0-----:R-:W-:Y:S01]  /*71f0*/  F2FP.SATFINITE.E5M2.F32.PACK_AB_MERGE_C R5, RZ, R88, RZ ;  /* 0x00000058ff05723e */ /* 0x001fe200048060ff */
[----:B------:R-:W-:Y:S01]  /*7200*/  @!P5 STG.E.U8 desc[UR18][R10.64+0x60], R93 ;  /* 0x0000605d0a00d986 */ /* 0x000fe2000c101112 */
[----:B------:R-:W-:-:S03]  /*7210*/  ISETP.LT.OR P5, PT, R29, 0x69, !P1 ;  /* 0x000000691d00780c */ /* 0x000fc60004fa1670 */
[----:B------:R0:W-:Y:S01]  /*7220*/  @!P6 STG.E.U8 desc[UR18][R10.64+0x61], R5 ;  /* 0x000061050a00e986 */ /* 0x0001e2000c101112 */
[C---:B------:R-:W-:Y:S02]  /*7230*/  ISETP.LT.OR P6, PT, R29.reuse, 0x6a, !P1 ;  /* 0x0000006a1d00780c */ /* 0x040fe40004fc1670 */
[----:B-1----:R-:W-:Y:S01]  /*7240*/  F2FP.SATFINITE.E5M2.F32.PACK_AB_MERGE_C R25, RZ, R22, RZ ;  /* 0x00000016ff19723e */ /* 0x002fe200048060ff */
[----:B------:R-:W-:Y:S01]  /*7250*/  @!P3 STG.E.U8 desc[UR18][R6.64+0x60], R91 ;  /* 0x0000605b0600b986 */ /* 0x000fe2000c101112 */
        /* <DEDUP_REMOVED lines=11> */
[----:B------:R-:W-:Y:S01]  /*7310*/  @!P4 STG.E.U8 desc[UR18][R6.64+0x69], R25 ;  /* 0x000069190600c986 */ /* 0x000fe2000c101112 */
[C---:B------:R-:W-:Y:S02]  /*7320*/  ISETP.LT.OR P4, PT, R29.reuse, 0x79, !P1 ;  /* 0x000000791d00780c */ /* 0x040fe40004f81670 */
[C---:B------:R-:W-:Y:S01]  /*7330*/  ISETP.LT.OR P1, PT, R29.reuse, 0x7a, !P1 ;  /* 0x0000007a1d00780c */ /* 0x040fe20004f21670 */
[----:B------:R1:W-:Y:S01]  /*7340*/  @!P5 STG.E.U8 desc[UR18][R10.64+0x70], R21 ;  /* 0x000070150a00d986 */ /* 0x0003e2000c101112 */
[C---:B------:R-:W-:Y:S02]  /*7350*/  ISETP.LT.OR P5, PT, R29.reuse, 0x72, !P0 ;  /* 0x000000721d00780c */ /* 0x040fe400047a1670 */
[----:B0-----:R-:W-:Y:S01]  /*7360*/  F2FP.SATFINITE.E5M2.F32.PACK_AB_MERGE_C R5, RZ, R16, RZ ;  /* 0x00000010ff05723e */ /* 0x001fe200048060ff */
[----:B------:R0:W-:Y:S01]  /*7370*/  @!P6 STG.E.U8 desc[UR18][R10.64+0x71], R17 ;  /* 0x000071110a00e986 */ /* 0x0001e2000c101112 */
[C---:B------:R-:W-:Y:S02]  /*7380*/  ISETP.LT.OR P6, PT, R29.reuse, 0x79, !P0 ;  /* 0x000000791d00780c */ /* 0x040fe400047c1670 */
[----:B------:R-:W-:Y:S01]  /*7390*/  ISETP.LT.OR P0, PT, R29, 0x7a, !P0 ;  /* 0x0000007a1d00780c */ /* 0x000fe20004701670 */
[----:B------:R2:W-:Y:S01]  /*73a0*/  @!P3 STG.E.U8 desc[UR18][R6.64+0x70], R19 ;  /* 0x000070130600b986 */ /* 0x0005e2000c101112 */
[----:B-1----:R-:W-:-:S05]  /*73b0*/  F2FP.SATFINITE.E5M2.F32.PACK_AB_MERGE_C R21, RZ, R14, RZ ;  /* 0x0000000eff15723e */ /* 0x002fca00048060ff */
[----:B------:R2:W-:Y:S01]  /*73c0*/  @!P5 STG.E.U8 desc[UR18][R6.64+0x71], R5 ;  /* 0x000071050600d986 */ /* 0x0005e2000c101112 */
[----:B0-----:R-:W-:-:S03]  /*73d0*/  F2FP.SATFINITE.E5M2.F32.PACK_AB_MERGE_C R17, RZ, R12, RZ ;  /* 0x0000000cff11723e */ /* 0x001fc600048060ff */
[----:B------:R2:W-:Y:S04]  /*73e0*/  @!P4 STG.E.U8 desc[UR18][R10.64+0x78], R13 ;  /* 0x0000780d0a00c986 */ /* 0x0005e8000c101112 */
[----:B------:R2:W-:Y:S04]  /*73f0*/  @!P1 STG.E.U8 desc[UR18][R10.64+0x79], R17 ;  /* 0x000079110a009986 */ /* 0x0005e8000c101112 */
[----:B------:R2:W-:Y:S04]  /*7400*/  @!P6 STG.E.U8 desc[UR18][R6.64+0x78], R15 ;  /* 0x0000780f0600e986 */ /* 0x0005e8000c101112 */
[----:B------:R2:W-:Y:S02]  /*7410*/  @!P0 STG.E.U8 desc[UR18][R6.64+0x79], R21 ;  /* 0x0000791506008986 */ /* 0x0005e4000c101112 */
.L_x_161:
[----:B------:R-:W-:Y:S05]  /*7420*/  BSYNC B0 ;  /* 0x0000000000007941 */ /* 0x000fea0003800000 */
.L_x_31:
[----:B------:R-:W-:Y:S01]  /*7430*/  ULDC UR6, c[0x0][0xc] ;  /* 0x0000030000067ab9 */ /* 0x000fe20000000800 */
[----:B------:R-:W-:Y:S01]  /*7440*/  ULDC UR7, c[0x0][0x10] ;  /* 0x0000040000077ab9 */ /* 0x000fe20000000800 */
[----:B--2-45:R-:W2:Y:S01]  /*7450*/  LDC R5, c[0x0][0x14] ;  /* 0x00000500ff057b82 */ /* 0x034ea20000000800 */
[----:B------:R-:W-:Y:S01]  /*7460*/  UIMAD.WIDE.U32 UR6, UR6, UR7, URZ ;  /* 0x00000007060672a5 */ /* 0x000fe2000f8e003f */
[----:B0-----:R-:W-:Y:S01]  /*7470*/  PRMT R6, RZ, 0x7610, R6 ;  /* 0x00007610ff067816 */ /* 0x001fe20000000006 */
[----:B------:R-:W-:-:S04]  /*7480*/  IMAD.MOV.U32 R7, RZ, RZ, -0x1 ;  /* 0xffffffffff077424 */ /* 0x000fc800078e00ff */
[----:B--2---:R-:W-:-:S04]  /*7490*/  IMAD.WIDE.U32 R2, R5, UR6, R2 ;  /* 0x0000000605027c25 */ /* 0x004fc8000f8e0002 */
[----:B------:R-:W-:Y:S01]  /*74a0*/  IMAD R5, R5, UR7, RZ ;  /* 0x0000000705057c24 */ /* 0x000fe2000f8e02ff */
[----:B------:R-:W-:Y:S02]  /*74b0*/  ULDC.64 UR6, c[0x0][0x650] ;  /* 0x0001940000067ab9 */ /* 0x000fe40000000a00 */
[----:B------:R-:W-:Y:S01]  /*74c0*/  ISETP.GE.U32.AND P0, PT, R2, UR6, PT ;  /* 0x0000000602007c0c */ /* 0x000fe2000bf06070 */
[----:B------:R-:W-:Y:S02]  /*74d0*/  IMAD.IADD R3, R3, 0x1, R5 ;  /* 0x0000000103037824 */ /* 0x000fe400078e0205 */
[----:B------:R-:W-:-:S03]  /*74e0*/  IMAD.MOV.U32 R5, RZ, RZ, -0x1 ;  /* 0xffffffffff057424 */ /* 0x000fc600078e00ff */
[----:B------:R-:W-:-:S13]  /*74f0*/  ISETP.GE.U32.AND.EX P0, PT, R3, UR7, PT, P0 ;  /* 0x0000000703007c0c */ /* 0x000fda000bf06100 */
[----:B------:R-:W-:Y:S05]  /*7500*/  @P0 BRA `(.L_x_162) ;  /* 0x0000000400600947 */ /* 0x000fea0003800000 */
[----:B------:R-:W0:Y:S01]  /*7510*/  S2R R20, SR_CTAID.X ;  /* 0x0000000000147919 */ /* 0x000e220000002500 */
[----:B------:R-:W2:Y:S01]  /*7520*/  LDC.64 R14, c[0x0][0x628] ;  /* 0x00018a00ff0e7b82 */ /* 0x000ea20000000a00 */
[----:B------:R-:W-:Y:S01]  /*7530*/  ULDC UR6, c[0x0][0x150] ;  /* 0x0000540000067ab9 */ /* 0x000fe20000000800 */
[----:B------:R-:W-:Y:S01]  /*7540*/  IMAD.MOV.U32 R12, RZ, RZ, R2 ;  /* 0x000000ffff0c7224 */ /* 0x000fe200078e0002 */
[----:B------:R-:W4:Y:S01]  /*7550*/  S2R R22, SR_CTAID.Y ;  /* 0x0000000000167919 */ /* 0x000f220000002600 */
[----:B------:R-:W-:-:S04]  /*7560*/  IMAD.MOV.U32 R13, RZ, RZ, R3 ;  /* 0x000000ffff0d7224 */ /* 0x000fc800078e0003 */
[----:B------:R-:W1:Y:S08]  /*7570*/  LDC R23, c[0x0][0x144] ;  /* 0x00005100ff177b82 */ /* 0x000e700000000800 */
[----:B------:R-:W1:Y:S08]  /*7580*/  LDC R16, c[0x0][0x630] ;  /* 0x00018c00ff107b82 */ /* 0x000e700000000800 */
[----:B------:R-:W1:Y:S01]  /*7590*/  LDC.64 R18, c[0x0][0x620] ;  /* 0x00018800ff127b82 */ /* 0x000e620000000a00 */
[----:B--2---:R-:W-:-:S04]  /*75a0*/  ISETP.NE.U32.AND P0, PT, R14, RZ, PT ;  /* 0x000000ff0e00720c */ /* 0x004fc80003f05070 */
[----:B------:R-:W-:Y:S02]  /*75b0*/  ISETP.NE.AND.EX P0, PT, R15, RZ, PT, P0 ;  /* 0x000000ff0f00720c */ /* 0x000fe40003f05300 */
[----:B0-----:R-:W-:-:S05]  /*75c0*/  I2FP.F32.U32 R5, R20 ;  /* 0x0000001400057245 */ /* 0x001fca0000201000 */
[----:B------:R-:W-:-:S04]  /*75d0*/  FMUL R5, R5, UR6 ;  /* 0x0000000605057c20 */ /* 0x000fc80008400000 */
[----:B------:R0:W2:Y:S02]  /*75e0*/  F2I.U32.TRUNC.NTZ R21, R5 ;  /* 0x0000000500157305 */ /* 0x0000a4000020f000 */
[----:B----4-:R-:W-:Y:S05]  /*75f0*/  @!P0 BRA `(.L_x_163) ;  /* 0x0000000000288947 */ /* 0x010fea0003800000 */
[----:B0-----:R-:W0:Y:S02]  /*7600*/  LDC R5, c[0x0][0x634] ;  /* 0x00018d00ff057b82 */ /* 0x001e240000000800 */
        /* <DEDUP_REMOVED lines=9> */
.L_x_163:
[-CC-:B-1----:R-:W-:Y:S01]  /*76a0*/  SHF.R.U64 R17, R12, R16.reuse, R13.reuse ;  /* 0x000000100c117219 */ /* 0x182fe2000000120d */
[----:B------:R-:W1:Y:S01]  /*76b0*/  LDC.64 R28, c[0x0][0x640] ;  /* 0x00019000ff1c7b82 */ /* 0x000e620000000a00 */
[----:B0-----:R-:W-:Y:S01]  /*76c0*/  SHF.R.U32.HI R5, RZ, R16, R13 ;  /* 0x00000010ff057219 */ /* 0x001fe2000001160d */
[----:B--2---:R-:W-:Y:S01]  /*76d0*/  IMAD.MOV R21, RZ, RZ, -R21 ;  /* 0x000000ffff157224 */ /* 0x004fe200078e0a15 */
[----:B------:R-:W-:Y:S01]  /*76e0*/  IADD3 R11, P0, RZ, -R17, RZ ;  /* 0x80000011ff0b7210 */ /* 0x000fe20007f1e0ff */
[----:B------:R-:W-:Y:S02]  /*76f0*/  ULDC UR6, c[0x0][0x154] ;  /* 0x0000550000067ab9 */ /* 0x000fe40000000800 */
[----:B------:R-:W-:Y:S02]  /*7700*/  IMAD R23, R23, R21, R20 ;  /* 0x0000001517177224 */ /* 0x000fe400078e0214 */
[----:B------:R-:W0:Y:S01]  /*7710*/  LDC R12, c[0x0][0x618] ;  /* 0x00018600ff0c7b82 */ /* 0x000e220000000800 */
[----:B------:R-:W-:-:S02]  /*7720*/  IMAD.X R5, RZ, RZ, ~R5, P0 ;  /* 0x000000ffff057224 */ /* 0x000fc400000e0e05 */
[----:B------:R-:W-:-:S04]  /*7730*/  IMAD.WIDE.U32 R6, R11, R18, R2 ;  /* 0x000000120b067225 */ /* 0x000fc800078e0002 */
[----:B------:R-:W-:Y:S01]  /*7740*/  IMAD R10, R5, R18, RZ ;  /* 0x00000012050a7224 */ /* 0x000fe200078e02ff */
[----:B------:R-:W2:Y:S03]  /*7750*/  LDC R24, c[0x0][0x608] ;  /* 0x00018200ff187b82 */ /* 0x000ea60000000800 */
[----:B------:R-:W-:Y:S02]  /*7760*/  IMAD R5, R11, R19, R10 ;  /* 0x000000130b057224 */ /* 0x000fe400078e020a */
[----:B------:R-:W-:Y:S02]  /*7770*/  IMAD.MOV.U32 R11, RZ, RZ, 0x1 ;  /* 0x00000001ff0b7424 */ /* 0x000fe400078e00ff */
[----:B------:R-:W-:Y:S01]  /*7780*/  IMAD.IADD R5, R7, 0x1, R5 ;  /* 0x0000000107057824 */ /* 0x000fe200078e0205 */
[----:B---3--:R-:W3:Y:S01]  /*7790*/  LDC R26, c[0x0][0x658] ;  /* 0x00019600ff1a7b82 */ /* 0x008ee20000000800 */
[----:B------:R-:W-:-:S02]  /*77a0*/  I2FP.F32.U32 R7, R22 ;  /* 0x0000001600077245 */ /* 0x000fc40000201000 */
[----:B-1----:R-:W-:-:S03]  /*77b0*/  ISETP.NE.U32.AND P0, PT, R28, RZ, PT ;  /* 0x000000ff1c00720c */ /* 0x002fc60003f05070 */
[----:B------:R-:W-:Y:S01]  /*77c0*/  FMUL R10, R7, UR6 ;  /* 0x00000006070a7c20 */ /* 0x000fe20008400000 */
[----:B------:R-:W-:Y:S01]  /*77d0*/  ISETP.NE.AND.EX P0, PT, R29, RZ, PT, P0 ;  /* 0x000000ff1d00720c */ /* 0x000fe20003f05300 */
[----:B------:R-:W1:Y:S01]  /*77e0*/  LDC R21, c[0x0][0x148] ;  /* 0x00005200ff157b82 */ /* 0x000e620000000800 */
[-CC-:B0-----:R-:W-:Y:S01]  /*77f0*/  SHF.R.U64 R16, R6, R12.reuse, R5.reuse ;  /* 0x0000000c06107219 */ /* 0x181fe20000001205 */
[----:B------:R0:W4:Y:S01]  /*7800*/  F2I.U32.TRUNC.NTZ R18, R10 ;  /* 0x0000000a00127305 */ /* 0x000122000020f000 */
[----:B------:R-:W-:Y:S01]  /*7810*/  SHF.R.U32.HI R5, RZ, R12, R5 ;  /* 0x0000000cff057219 */ /* 0x000fe20000011605 */
[----:B------:R-:W-:-:S04]  /*7820*/  IMAD.MOV.U32 R7, RZ, RZ, -0x1 ;  /* 0xffffffffff077424 */ /* 0x000fc800078e00ff */
[----:B------:R-:W0:Y:S01]  /*7830*/  LDC R20, c[0x0][0x600] ;  /* 0x00018000ff147b82 */ /* 0x000e220000000800 */
[-CC-:B--2---:R-:W-:Y:S02]  /*7840*/  SHF.R.U64 R14, R16, R24.reuse, R5.reuse ;  /* 0x00000018100e7219 */ /* 0x184fe40000001205 */
[----:B------:R-:W-:-:S05]  /*7850*/  SHF.R.U32.HI R5, RZ, R24, R5 ;  /* 0x00000018ff057219 */ /* 0x000fca0000011605 */
[----:B------:R-:W2:Y:S01]  /*7860*/  LDC R27, c[0x0][0x648] ;  /* 0x00019200ff1b7b82 */ /* 0x000ea20000000800 */
[-C--:B---3--:R-:W-:Y:S02]  /*7870*/  SHF.L.U32 R6, R7, R26.reuse, RZ ;  /* 0x0000001a07067219 */ /* 0x088fe400000006ff */
[-CC-:B------:R-:W-:Y:S02]  /*7880*/  SHF.R.U64 R19, R14, R26.reuse, R5.reuse ;  /* 0x0000001a0e137219 */ /* 0x180fe40000001205 */
[----:B------:R-:W-:Y:S02]  /*7890*/  SHF.R.U32.HI R7, RZ, R26, R5 ;  /* 0x0000001aff077219 */ /* 0x000fe40000011605 */
[----:B------:R-:W-:Y:S01]  /*78a0*/  LOP3.LUT R25, RZ, R6, RZ, 0x33, !PT ;  /* 0x00000006ff197212 */ /* 0x000fe200078e33ff */
[----:B------:R-:W3:Y:S01]  /*78b0*/  LDC R30, c[0x0][0x638] ;  /* 0x00018e00ff1e7b82 */ /* 0x000ee20000000800 */
[----:B------:R-:W-:Y:S01]  /*78c0*/  SHF.L.U32 R26, R11, R26, RZ ;  /* 0x0000001a0b1a7219 */ /* 0x000fe200000006ff */
[----:B------:R-:W-:-:S06]  /*78d0*/  IMAD.MOV.U32 R6, RZ, RZ, R19 ;  /* 0x000000ffff067224 */ /* 0x000fcc00078e0013 */
[----:B------:R-:W0:Y:S01]  /*78e0*/  LDC R31, c[0x0][0x610] ;  /* 0x00018400ff1f7b82 */ /* 0x000e220000000800 */
[----:B----4-:R-:W-:Y:S05]  /*78f0*/  @!P0 BRA `(.L_x_164) ;  /* 0x0000000000288947 */ /* 0x010fea0003800000 */
[----:B------:R-:W4:Y:S02]  /*7900*/  LDC R6, c[0x0][0x64c] ;  /* 0x00019300ff067b82 */ /* 0x000f240000000800 */
[----:B----4-:R-:W-:-:S05]  /*7910*/  IADD3 R5, P0, R19, R6, RZ ;  /* 0x0000000613057210 */ /* 0x010fca0007f1e0ff */
[----:B------:R-:W-:-:S04]  /*7920*/  IMAD.X R15, RZ, RZ, R7, P0 ;  /* 0x000000ffff0f7224 */ /* 0x000fc800000e0607 */
[----:B------:R-:W-:-:S04]  /*7930*/  IMAD.WIDE.U32 R6, R15, R28, RZ ;  /* 0x0000001c0f067225 */ /* 0x000fc800078e00ff */
[----:B0-----:R-:W-:-:S04]  /*7940*/  IMAD.WIDE.U32 R10, P0, R5, R29, R6 ;  /* 0x0000001d050a7225 */ /* 0x001fc80007800006 */
[----:B------:R-:W-:-:S04]  /*7950*/  IMAD.WIDE.U32 R6, R5, R28, RZ ;  /* 0x0000001c05067225 */ /* 0x000fc800078e00ff */
[----:B------:R-:W-:Y:S01]  /*7960*/  IMAD.X R13, RZ, RZ, RZ, P0 ;  /* 0x000000ffff0d7224 */ /* 0x000fe200000e06ff */
[----:B------:R-:W-:Y:S01]  /*7970*/  IADD3 RZ, P0, R7, R10, RZ ;  /* 0x0000000a07ff7210 */ /* 0x000fe20007f1e0ff */
[----:B------:R-:W-:-:S04]  /*7980*/  IMAD.MOV.U32 R12, RZ, RZ, R11 ;  /* 0x000000ffff0c7224 */ /* 0x000fc800078e000b */
[----:B------:R-:W-:-:S08]  /*7990*/  IMAD.WIDE.U32.X R6, R15, R29, R12, P0 ;  /* 0x0000001d0f067225 */ /* 0x000fd000000e040c */
.L_x_164:
[----:B--2---:R-:W-:Y:S01]  /*79a0*/  SHF.R.U64 R5, R6, R27, R7 ;  /* 0x0000001b06057219 */ /* 0x004fe20000001207 */
[----:B0-----:R-:W-:Y:S01]  /*79b0*/  VIADD R7, R20, 0xffffffff ;  /* 0xffffffff14077836 */ /* 0x001fe20000000000 */
[----:B------:R-:W-:Y:S01]  /*79c0*/  LOP3.LUT R28, R14, R25, RZ, 0xc0, !PT ;  /* 0x000000190e1c7212 */ /* 0x000fe200078ec0ff */
[----:B------:R-:W-:Y:S02]  /*79d0*/  IMAD.MOV R18, RZ, RZ, -R18 ;  /* 0x000000ffff127224 */ /* 0x000fe400078e0a12 */
[----:B------:R-:W-:Y:S01]  /*79e0*/  IMAD.MOV R6, RZ, RZ, -R5 ;  /* 0x000000ffff067224 */ /* 0x000fe200078e0a05 */
[----:B------:R-:W-:Y:S01]  /*79f0*/  LOP3.LUT R16, R16, R7, RZ, 0xc0, !PT ;  /* 0x0000000710107212 */ /* 0x000fe200078ec0ff */
[----:B------:R-:W-:Y:S02]  /*7a00*/  IMAD R28, R26, R5, R28 ;  /* 0x000000051a1c7224 */ /* 0x000fe400078e021c */
[----:B-1----:R-:W-:Y:S02]  /*7a10*/  @P2 IMAD R23, R21, R18, R22 ;  /* 0x0000001215172224 */ /* 0x002fe400078e0216 */
[----:B---3--:R-:W-:-:S02]  /*7a20*/  IMAD R5, R6, R30, R19 ;  /* 0x0000001e06057224 */ /* 0x008fc400078e0213 */
[----:B------:R-:W-:Y:S02]  /*7a30*/  IMAD R28, R28, R31, R23 ;  /* 0x0000001f1c1c7224 */ /* 0x000fe400078e0217 */
[----:B------:R-:W-:Y:S02]  /*7a40*/  IMAD R5, R5, R20, R16 ;  /* 0x0000001405057224 */ /* 0x000fe400078e0210 */
[----:B------:R-:W-:-:S03]  /*7a50*/  IMAD.MOV.U32 R6, RZ, RZ, 0x1 ;  /* 0x00000001ff067424 */ /* 0x000fc600078e00ff */
[----:B------:R-:W-:Y:S02]  /*7a60*/  SEL R7, R5, R28, !P2 ;  /* 0x0000001c05077207 */ /* 0x000fe40005000000 */
[----:B------:R-:W-:Y:S01]  /*7a70*/  SEL R28, R28, R5, !P2 ;  /* 0x000000051c1c7207 */ /* 0x000fe20005000000 */
[----:B------:R-:W-:-:S07]  /*7a80*/  IMAD.MOV.U32 R5, RZ, RZ, R17 ;  /* 0x000000ffff057224 */ /* 0x000fce00078e0011 */
.L_x_162:
[----:B------:R-:W-:Y:S01]  /*7a90*/  LOP3.LUT P0, RZ, R6, 0xff, RZ, 0xc0, !PT ;  /* 0x000000ff06ff7812 */ /* 0x000fe2000780c0ff */
[----:B------:R-:W-:-:S12]  /*7aa0*/  IMAD.MOV.U32 R6, RZ, RZ, R28 ;  /* 0x000000ffff067224 */ /* 0x000fd800078e001c */
[----:B------:R-:W-:Y:S05]  /*7ab0*/  @P0 BRA `(.L_x_165) ;  /* 0xffffff9400280947 */ /* 0x000fea000383ffff */
[----:B------:R-:W-:Y:S05]  /*7ac0*/  EXIT ;  /* 0x000000000000794d */ /* 0x000fea0003800000 */
.L_x_3:
[----:B0-----:R-:W-:Y:S01]  /*7ad0*/  ULDC.64 UR4, c[0x0][0x650] ;  /* 0x0001940000047ab9 */ /* 0x001fe20000000a00 */
        /* <DEDUP_REMOVED lines=25> */
.L_x_167:
[--C-:B------:R-:W-:Y:S01]  /*7c70*/  SHF.R.U64 R16, R14, R18, R15.reuse ;  /* 0x000000120e107219 */ /* 0x100fe2000000120f */
[----:B------:R-:W0:Y:S01]  /*7c80*/  LDC R22, c[0x0][0x618] ;  /* 0x00018600ff167b82 */ /* 0x000e220000000800 */
[----:B------:R-:W-:Y:S01]  /*7c90*/  I2FP.F32.U32 R7, R8 ;  /* 0x0000000800077245 */ /* 0x000fe20000201000 */
[----:B------:R-:W-:Y:S01]  /*7ca0*/  ULDC UR4, c[0x0][0x150] ;  /* 0x0000540000047ab9 */ /* 0x000fe20000000800 */
[----:B------:R-:W-:Y:S02]  /*7cb0*/  SHF.R.U32.HI R6, RZ, R18, R15 ;  /* 0x00000012ff067219 */ /* 0x000fe4000001160f */
[----:B------:R-:W-:Y:S01]  /*7cc0*/  IADD3 R9, P0, RZ, -R16, RZ ;  /* 0x80000010ff097210 */ /* 0x000fe20007f1e0ff */
[----:B------:R-:W-:Y:S01]  /*7cd0*/  FMUL R13, R7, UR4 ;  /* 0x00000004070d7c20 */ /* 0x000fe20008400000 */
[----:B------:R-:W-:Y:S01]  /*7ce0*/  ULDC UR4, c[0x0][0x154] ;  /* 0x0000550000047ab9 */ /* 0x000fe20000000800 */
[----:B------:R-:W1:Y:S02]  /*7cf0*/  LDC.64 R24, c[0x0][0x640] ;  /* 0x00019000ff187b82 */ /* 0x000e640000000a00 */
[----:B------:R-:W-:-:S02]  /*7d00*/  IMAD.X R11, RZ, RZ, ~R6, P0 ;  /* 0x000000ffff0b7224 */ /* 0x000fc400000e0e06 */
[----:B------:R-:W2:Y:S01]  /*7d10*/  F2I.U32.TRUNC.NTZ R13, R13 ;  /* 0x0000000d000d7305 */ /* 0x000ea2000020f000 */
[----:B------:R-:W-:-:S03]  /*7d20*/  IMAD.WIDE.U32 R6, R9, R20, R2 ;  /* 0x0000001409067225 */ /* 0x000fc600078e0002 */
[----:B------:R-:W3:Y:S01]  /*7d30*/  LDC R15, c[0x0][0x144] ;  /* 0x00005100ff0f7b82 */ /* 0x000ee20000000800 */
[----:B------:R-:W-:-:S04]  /*7d40*/  IMAD R12, R11, R20, RZ ;  /* 0x000000140b0c7224 */ /* 0x000fc800078e02ff */
[----:B------:R-:W-:Y:S02]  /*7d50*/  IMAD R9, R9, R21, R12 ;  /* 0x0000001509097224 */ /* 0x000fe400078e020c */
[----:B------:R-:W-:Y:S01]  /*7d60*/  IMAD.MOV.U32 R12, RZ, RZ, -0x1 ;  /* 0xffffffffff0c7424 */ /* 0x000fe200078e00ff */
[----:B------:R-:W4:Y:S01]  /*7d70*/  LDC R18, c[0x0][0x608] ;  /* 0x00018200ff127b82 */ /* 0x000f220000000800 */
[----:B------:R-:W-:Y:S01]  /*7d80*/  IMAD.IADD R7, R7, 0x1, R9 ;  /* 0x0000000107077824 */ /* 0x000fe200078e0209 */
[----:B------:R-:W-:-:S04]  /*7d90*/  I2FP.F32.U32 R9, R10 ;  /* 0x0000000a00097245 */ /* 0x000fc80000201000 */
[-C--:B0-----:R-:W-:Y:S01]  /*7da0*/  SHF.R.U64 R14, R6, R22.reuse, R7 ;  /* 0x00000016060e7219 */ /* 0x081fe20000001207 */
[----:B--2---:R-:W-:Y:S01]  /*7db0*/  IMAD.MOV R6, RZ, RZ, -R13 ;  /* 0x000000ffff067224 */ /* 0x004fe200078e0a0d */
[----:B------:R-:W0:Y:S01]  /*7dc0*/  LDC R11, c[0x0][0x658] ;  /* 0x00019600ff0b7b82 */ /* 0x000e220000000800 */
[----:B-1----:R-:W-:Y:S01]  /*7dd0*/  ISETP.NE.U32.AND P0, PT, R24, RZ, PT ;  /* 0x000000ff1800720c */ /* 0x002fe20003f05070 */
[----:B------:R-:W-:Y:S01]  /*7de0*/  FMUL R9, R9, UR4 ;  /* 0x0000000409097c20 */ /* 0x000fe20008400000 */
[----:B------:R-:W-:Y:S02]  /*7df0*/  SHF.R.U32.HI R7, RZ, R22, R7 ;  /* 0x00000016ff077219 */ /* 0x000fe40000011607 */
[----:B------:R-:W-:-:S03]  /*7e00*/  ISETP.NE.AND.EX P0, PT, R25, RZ, PT, P0 ;  /* 0x000000ff1900720c */ /* 0x000fc60003f05300 */
[----:B------:R-:W1:Y:S01]  /*7e10*/  LDC R21, c[0x0][0x148] ;  /* 0x00005200ff157b82 */ /* 0x000e620000000800 */
[----:B---3--:R-:W-:Y:S02]  /*7e20*/  IMAD R22, R15, R6, R8 ;  /* 0x000000060f167224 */ /* 0x008fe400078e0208 */
[----:B------:R-:W-:-:S05]  /*7e30*/  IMAD.MOV.U32 R8, RZ, RZ, 0x1 ;  /* 0x00000001ff087424 */ /* 0x000fca00078e00ff */
[----:B------:R-:W2:Y:S01]  /*7e40*/  LDC R20, c[0x0][0x600] ;  /* 0x00018000ff147b82 */ /* 0x000ea20000000800 */
[-CC-:B----4-:R-:W-:Y:S02]  /*7e50*/  SHF.R.U64 R17, R14, R18.reuse, R7.reuse ;  /* 0x000000120e117219 */ /* 0x190fe40000001207 */
[----:B------:R-:W-:Y:S02]  /*7e60*/  SHF.R.U32.HI R6, RZ, R18, R7 ;  /* 0x00000012ff067219 */ /* 0x000fe40000011607 */
[----:B------:R3:W4:Y:S03]  /*7e70*/  F2I.U32.TRUNC.NTZ R18, R9 ;  /* 0x0000000900127305 */ /* 0x000726000020f000 */
[----:B------:R-:W1:Y:S01]  /*7e80*/  LDC R23, c[0x0][0x648] ;  /* 0x00019200ff177b82 */ /* 0x000e620000000800 */
[-C--:B0-----:R-:W-:Y:S02]  /*7e90*/  SHF.R.U64 R19, R17, R11.reuse, R6 ;  /* 0x0000000b11137219 */ /* 0x081fe40000001206 */
[----:B------:R-:W-:-:S02]  /*7ea0*/  SHF.L.U32 R12, R12, R11, RZ ;  /* 0x0000000b0c0c7219 */ /* 0x000fc400000006ff */
[-C--:B------:R-:W-:Y:S01]  /*7eb0*/  SHF.R.U32.HI R7, RZ, R11.reuse, R6 ;  /* 0x0000000bff077219 */ /* 0x080fe20000011606 */
[----:B------:R-:W-:Y:S01]  /*7ec0*/  IMAD.MOV.U32 R6, RZ, RZ, R19 ;  /* 0x000000ffff067224 */ /* 0x000fe200078e0013 */
[----:B------:R-:W-:Y:S01]  /*7ed0*/  SHF.L.U32 R27, R8, R11, RZ ;  /* 0x0000000b081b7219 */ /* 0x000fe200000006ff */
[----:B------:R-:W0:Y:S01]  /*7ee0*/  LDC R26, c[0x0][0x638] ;  /* 0x00018e00ff1a7b82 */ /* 0x000e220000000800 */
[----:B------:R-:W-:-:S07]  /*7ef0*/  LOP3.LUT R28, RZ, R12, RZ, 0x33, !PT ;  /* 0x0000000cff1c7212 */ /* 0x000fce00078e33ff */
[----:B------:R-:W0:Y:S01]  /*7f00*/  LDC R29, c[0x0][0x610] ;  /* 0x00018400ff1d7b82 */ /* 0x000e220000000800 */
[----:B---34-:R-:W-:Y:S05]  /*7f10*/  @!P0 BRA `(.L_x_168) ;  /* 0x0000000000288947 */ /* 0x018fea0003800000 */
        /* <DEDUP_REMOVED lines=10> */
.L_x_168:
[----:B-1----:R-:W-:Y:S01]  /*7fc0*/  SHF.R.U64 R7, R6, R23, R7 ;  /* 0x0000001706077219 */ /* 0x002fe20000001207 */
[----:B--2---:R-:W-:Y:S01]  /*7fd0*/  VIADD R9, R20, 0xffffffff ;  /* 0xffffffff14097836 */ /* 0x004fe20000000000 */
[----:B------:R-:W-:Y:S01]  /*7fe0*/  LOP3.LUT R6, R17, R28, RZ, 0xc0, !PT ;  /* 0x0000001c11067212 */ /* 0x000fe200078ec0ff */
[----:B------:R-:W-:Y:S02]  /*7ff0*/  IMAD.MOV R18, RZ, RZ, -R18 ;  /* 0x000000ffff127224 */ /* 0x000fe400078e0a12 */
[----:B------:R-:W-:Y:S02]  /*8000*/  IMAD.MOV R8, RZ, RZ, -R7 ;  /* 0x000000ffff087224 */ /* 0x000fe400078e0a07 */
[----:B------:R-:W-:Y:S01]  /*8010*/  IMAD R11, R27, R7, R6 ;  /* 0x000000071b0b7224 */ /* 0x000fe200078e0206 */
[----:B------:R-:W-:Y:S01]  /*8020*/  LOP3.LUT R7, R14, R9, RZ, 0xc0, !PT ;  /* 0x000000090e077212 */ /* 0x000fe200078ec0ff */
[----:B------:R-:W-:Y:S02]  /*8030*/  @P2 IMAD R22, R21, R18, R10 ;  /* 0x0000001215162224 */ /* 0x000fe400078e020a */
[----:B0-----:R-:W-:-:S02]  /*8040*/  IMAD R6, R8, R26, R19 ;  /* 0x0000001a08067224 */ /* 0x001fc400078e0213 */
[----:B------:R-:W-:Y:S02]  /*8050*/  IMAD R11, R11, R29, R22 ;  /* 0x0000001d0b0b7224 */ /* 0x000fe400078e0216 */
[----:B------:R-:W-:Y:S02]  /*8060*/  IMAD R6, R6, R20, R7 ;  /* 0x0000001406067224 */ /* 0x000fe400078e0207 */
[----:B------:R-:W-:-:S03]  /*8070*/  IMAD.MOV.U32 R8, RZ, RZ, 0x1 ;  /* 0x00000001ff087424 */ /* 0x000fc600078e00ff */
[----:B------:R-:W-:Y:S02]  /*8080*/  SEL R14, R6, R11, !P2 ;  /* 0x0000000b060e7207 */ /* 0x000fe40005000000 */
[----:B------:R-:W-:Y:S01]  /*8090*/  SEL R11, R11, R6, !P2 ;  /* 0x000000060b0b7207 */ /* 0x000fe20005000000 */
[----:B------:R-:W-:Y:S01]  /*80a0*/  IMAD.MOV.U32 R6, RZ, RZ, R16 ;  /* 0x000000ffff067224 */ /* 0x000fe200078e0010 */
[----:B------:R-:W-:-:S07]  /*80b0*/  PRMT R7, R8, 0x7610, R7 ;  /* 0x0000761008077816 */ /* 0x000fce0000000007 */
.L_x_166:
[----:B------:R-:W-:-:S08]  /*80c0*/  NOP ;  /* 0x0000000000007918 */ /* 0x000fd00000000000 */
[----:B------:R-:W0:-:S00]  /*80d0*/  USETMAXREG.DEALLOC.CTAPOOL 0x28 ;  /* 0x00000028000079c8 */ /* 0x000e0000080e0500 */
[----:B0-----:R-:W-:-:S13]  /*80e0*/  ISETP.NE.AND P0, PT, R5, RZ, PT ;  /* 0x000000ff0500720c */ /* 0x001fda0003f05270 */
[----:B------:R-:W-:Y:S05]  /*80f0*/  @P0 EXIT ;  /* 0x000000000000094d */ /* 0x000fea0003800000 */
[----:B------:R-:W-:Y:S01]  /*8100*/  LOP3.LUT P0, RZ, R7, 0xff, RZ, 0xc0, !PT ;  /* 0x000000ff07ff7812 */ /* 0x000fe2000780c0ff */
[----:B------:R-:W-:Y:S02]  /*8110*/  IMAD.MOV.U32 R5, RZ, RZ, 0x1 ;  /* 0x00000001ff057424 */ /* 0x000fe400078e00ff */
[----:B------:R-:W-:-:S10]  /*8120*/  IMAD.MOV.U32 R13, RZ, RZ, RZ ;  /* 0x000000ffff0d7224 */ /* 0x000fd400078e00ff */
[----:B------:R-:W-:Y:S05]  /*8130*/  @!P0 BRA `(.L_x_169) ;  /* 0x0000000c00288947 */ /* 0x000fea0003800000 */
[----:B------:R-:W0:Y:S01]  /*8140*/  LDC R5, c[0x0][0x28c] ;  /* 0x0000a300ff057b82 */ /* 0x000e220000000800 */
[----:B------:R-:W-:Y:S01]  /*8150*/  ULDC UR5, c[0x0][0x600] ;  /* 0x0001800000057ab9 */ /* 0x000fe20000000800 */
[----:B------:R-:W-:Y:S01]  /*8160*/  ULDC UR4, c[0x0][0xc] ;  /* 0x0000030000047ab9 */ /* 0x000fe20000000800 */
[----:B------:R-:W-:Y:S01]  /*8170*/  UIADD3 UR16, UR5, -0x1, URZ ;  /* 0xffffffff05107890 */ /* 0x000fe2000fffe03f */
[C---:B------:R-:W-:Y:S01]  /*8180*/  LOP3.LUT P3, RZ, R0.reuse, 0x7f, RZ, 0xc0, !PT ;  /* 0x0000007f00ff7812 */ /* 0x040fe2000786c0ff */
[----:B------:R-:W-:Y:S01]  /*8190*/  ULDC UR6, c[0x0][0x658] ;  /* 0x0001960000067ab9 */ /* 0x000fe20000000800 */
[----:B------:R-:W-:Y:S01]  /*81a0*/  ULDC UR5, c[0x0][0x10] ;  /* 0x0000040000057ab9 */ /* 0x000fe20000000800 */
[----:B------:R-:W-:Y:S01]  /*81b0*/  UMOV UR7, 0xffffffff ;  /* 0xffffffff00077882 */ /* 0x000fe20000000000 */
[----:B------:R-:W-:Y:S01]  /*81c0*/  UMOV UR8, 0x1 ;  /* 0x0000000100087882 */ /* 0x000fe20000000000 */
[----:B------:R-:W-:Y:S01]  /*81d0*/  UIMAD.WIDE.U32 UR4, UR4, UR5, URZ ;  /* 0x00000005040472a5 */ /* 0x000fe2000f8e003f */
[----:B------:R-:W-:Y:S01]  /*81e0*/  LOP3.LUT P0, RZ, R0, 0x1f, RZ, 0xc0, !PT ;  /* 0x0000001f00ff7812 */ /* 0x000fe2000780c0ff */
[----:B------:R-:W-:Y:S01]  /*81f0*/  USHF.L.U32 UR7, UR7, UR6, URZ ;  /* 0x0000000607077299 */ /* 0x000fe2000800063f */
[----:B------:R-:W-:Y:S01]  /*8200*/  BSSY B0, `(.L_x_169) ;  /* 0x00000bd000007945 */ /* 0x000fe20003800000 */
[----:B------:R-:W-:Y:S01]  /*8210*/  USHF.L.U32 UR18, UR8, UR6, URZ ;  /* 0x0000000608127299 */ /* 0x000fe2000800063f */
[----:B------:R-:W-:Y:S01]  /*8220*/  IMAD.MOV.U32 R15, RZ, RZ, 0x1 ;  /* 0x00000001ff0f7424 */ /* 0x000fe200078e00ff */
[----:B------:R-:W-:Y:S01]  /*8230*/  LOP3.LUT R16, R4, 0x2, RZ, 0xfc, !PT ;  /* 0x0000000204107812 */ /* 0x000fe200078efcff */
[----:B------:R-:W-:Y:S01]  /*8240*/  ULDC UR6, c[0x0][0x14] ;  /* 0x0000050000067ab9 */ /* 0x000fe20000000800 */
[----:B------:R-:W-:Y:S01]  /*8250*/  PLOP3.LUT P0, PT, P0, P3, PT, 0x8a, 0x0 ;  /* 0x000000000000781c */ /* 0x000fe20000707172 */
[----:B------:R-:W-:Y:S01]  /*8260*/  UIMAD.WIDE.U32 UR20, UR4, UR6, URZ ;  /* 0x00000006041472a5 */ /* 0x000fe2000f8e003f */
[----:B------:R-:W-:Y:S01]  /*8270*/  IMAD.MOV.U32 R13, RZ, RZ, RZ ;  /* 0x000000ffff0d7224 */ /* 0x000fe200078e00ff */
[----:B------:R-:W-:-:S02]  /*8280*/  UIMAD UR13, UR5, UR6, URZ ;  /* 0x00000006050d72a4 */ /* 0x000fc4000f8e023f */
[----:B------:R-:W-:Y:S01]  /*8290*/  ULOP3.LUT UR17, URZ, UR7, URZ, 0x33, !UPT ;  /* 0x000000073f117292 */ /* 0x000fe2000f8e333f */
[----:B0-----:R-:W-:Y:S01]  /*82a0*/  VIADD R5, R5, 0x1f ;  /* 0x0000001f05057836 */ /* 0x001fe20000000000 */
[----:B------:R-:W-:Y:S01]  /*82b0*/  UIADD3 UR13, UR21, UR13, URZ ;  /* 0x0000000d150d7290 */ /* 0x000fe2000fffe03f */
[----:B------:R-:W-:-:S03]  /*82c0*/  ULDC.64 UR22, c[0x0][0x198] ;  /* 0x0000660000167ab9 */ /* 0x000fc60000000a00 */
[----:B------:R-:W-:-:S04]  /*82d0*/  SHF.R.S32.HI R8, RZ, 0x1f, R5 ;  /* 0x0000001fff087819 */ /* 0x000fc80000011405 */
[----:B------:R-:W-:Y:S01]  /*82e0*/  LEA.HI R8, R8, R5, RZ, 0x5 ;  /* 0x0000000508087211 */ /* 0x000fe200078f28ff */
[----:B------:R-:W-:-:S03]  /*82f0*/  IMAD.MOV.U32 R5, RZ, RZ, 0x1 ;  /* 0x00000001ff057424 */ /* 0x000fc600078e00ff */
[----:B------:R-:W-:-:S05]  /*8300*/  SHF.R.S32.HI R12, RZ, 0x5, R8 ;  /* 0x00000005ff0c7819 */ /* 0x000fca0000011408 */
[----:B------:R-:W-:-:S07]  /*8310*/  VIADD R0, R12, 0x1 ;  /* 0x000000010c007836 */ /* 0x000fce0000000000 */
.L_x_181:
[----:B------:R-:W-:-:S03]  /*8320*/  UMOV UR4, 0xffffffff ;  /* 0xffffffff00047882 */ /* 0x000fc60000000000 */
[----:B------:R-:W-:Y:S05]  /*8330*/  BRA.DIV UR4, `(.L_x_170) ;  /* 0x0000000e04e07947 */ /* 0x000fea000b800000 */
[----:B------:R-:W-:-:S13]  /*8340*/  ELECT P1, URZ, PT ;  /* 0x00000000003f782f */ /* 0x000fda0003820000 */
.L_x_194:
[----:B------:R-:W0:Y:S01]  /*8350*/  LDC R7, c[0x0][0x28c] ;  /* 0x0000a300ff077b82 */ /* 0x000e220000000800 */
[----:B------:R-:W-:Y:S01]  /*8360*/  BSSY B1, `(.L_x_171) ;  /* 0x0000035000017945 */ /* 0x000fe20003800000 */
[----:B0-----:R-:W-:-:S13]  /*8370*/  ISETP.LT.OR P1, PT, R7, 0x1, !P1 ;  /* 0x000000010700780c */ /* 0x001fda0004f21670 */
[----:B------:R-:W-:Y:S05]  /*8380*/  @P1 BRA `(.L_x_172) ;  /* 0x0000000000c81947 */ /* 0x000fea0003800000 */
[----:B------:R-:W-:Y:S02]  /*8390*/  IMAD.SHL.U32 R14, R14, 0x80, RZ ;  /* 0x000000800e0e7824 */ /* 0x000fe400078e00ff */
[----:B------:R-:W-:Y:S02]  /*83a0*/  IMAD.SHL.U32 R17, R11, 0x80, RZ ;  /* 0x000000800b117824 */ /* 0x000fe400078e00ff */
[----:B------:R-:W-:Y:S02]  /*83b0*/  IMAD.MOV.U32 R20, RZ, RZ, RZ ;  /* 0x000000ffff147224 */ /* 0x000fe400078e00ff */
[----:B------:R-:W-:Y:S02]  /*83c0*/  IMAD.MOV.U32 R7, RZ, RZ, R0 ;  /* 0x000000ffff077224 */ /* 0x000fe400078e0000 */
[----:B------:R-:W-:Y:S02]  /*83d0*/  IMAD.MOV.U32 R8, RZ, RZ, R5 ;  /* 0x000000ffff087224 */ /* 0x000fe400078e0005 */
[----:B------:R-:W-:-:S07]  /*83e0*/  IMAD.MOV.U32 R9, RZ, RZ, R13 ;  /* 0x000000ffff097224 */ /* 0x000fce00078e000d */
.L_x_176:
[----:B------:R-:W0:Y:S01]  /*83f0*/  S2R R11, SR_CgaCtaId ;  /* 0x00000000000b7919 */ /* 0x000e220000008800 */
[----:B------:R-:W-:-:S04]  /*8400*/  MOV R10, 0x400 ;  /* 0x00000400000a7802 */ /* 0x000fc80000000f00 */
[----:B0-----:R-:W-:Y:S02]  /*8410*/  LEA R18, R11, R10, 0x18 ;  /* 0x0000000a0b127211 */ /* 0x001fe400078ec0ff */
[----:B------:R-:W-:Y:S01]  /*8420*/  SHF.L.U32 R10, R8, 0x1f, RZ ;  /* 0x0000001f080a7819 */ /* 0x000fe200000006ff */
[----:B------:R-:W0:Y:S02]  /*8430*/  @!P3 LDC R11, c[0x0][0x500] ;  /* 0x00014000ff0bbb82 */ /* 0x000e240000000800 */
[----:B------:R-:W-:-:S04]  /*8440*/  IMAD R19, R9, 0x8, R18 ;  /* 0x0000000809137824 */ /* 0x000fc800078e0212 */
[----:B------:R-:W1:Y:S02]  /*8450*/  SYNCS.PHASECHK.TRANS64.TRYWAIT P1, [R19+URZ+0x30], R10 ;  /* 0x0000300a130075a7 */ /* 0x000e64000802017f */
[----:B-1----:R-:W-:Y:S05]  /*8460*/  @!P1 BRA `(.L_x_173) ;  /* 0x0000000c00b49947 */ /* 0x002fea0003800000 */
.L_x_195:
[----:B-1----:R-:W-:Y:S01]  /*8470*/  PRMT R10, R16, 0x9910, RZ ;  /* 0x00009910100a7816 */ /* 0x002fe200000000ff */
[----:B0-----:R0:W-:Y:S03]  /*8480*/  @!P3 SYNCS.ARRIVE.TRANS64 RZ, [R19+URZ], R11 ;  /* 0x0000000b13ffb9a7 */ /* 0x0011e6000800003f */
[----:B------:R-:W-:-:S13]  /*8490*/  ISETP.NE.AND P1, PT, R10, 0x2, PT ;  /* 0x000000020a00780c */ /* 0x000fda0003f25270 */
[----:B0-----:R-:W-:Y:S05]  /*84a0*/  @P1 BRA `(.L_x_174) ;  /* 0x0000000000041947 */ /* 0x001fea0003800000 */
[----:B------:R-:W-:Y:S01]  /*84b0*/  BPT.TRAP 0x1 ;  /* 0x000000040000795c */ /* 0x000fe20000300000 */
.L_x_174:
[----:B------:R-:W-:Y:S05]  /*84c0*/  @P0 BRA `(.L_x_175) ;  /* 0x0000000000040947 */ /* 0x000fea0003800000 */
[----:B------:R-:W-:Y:S01]  /*84d0*/  BPT.TRAP 0x1 ;  /* 0x000000040000795c */ /* 0x000fe20000300000 */
.L_x_175:
[----:B------:R-:W-:Y:S01]  /*84e0*/  IMAD R18, R9, 0x1000, R18 ;  /* 0x0000100009127824 */ /* 0x000fe200078e0212 */
[----:B------:R-:W-:Y:S01]  /*84f0*/  R2UR UR9, R19 ;  /* 0x00000000130972ca */ /* 0x000fe200000e0000 */
[----:B------:R-:W-:Y:S01]  /*8500*/  VIADD R7, R7, 0xffffffff ;  /* 0xffffffff07077836 */ /* 0x000fe20000000000 */
[----:B------:R-:W-:Y:S01]  /*8510*/  UIADD3 UR4, UP0, UR22, 0xf0, URZ ;  /* 0x000000f016047890 */ /* 0x000fe2000ff1e03f */
[----:B------:R-:W-:Y:S01]  /*8520*/  R2UR UR11, R17 ;  /* 0x00000000110b72ca */ /* 0x000fe200000e0000 */
[----:B------:R-:W-:Y:S01]  /*8530*/  UIADD3 UR24, UP1, UR22, 0x1f0, URZ ;  /* 0x000001f016187890 */ /* 0x000fe2000ff3e03f */
[----:B------:R-:W-:Y:S01]  /*8540*/  R2UR UR8, R18 ;  /* 0x00000000120872ca */ /* 0x000fe200000e0000 */
[----:B------:R-:W-:Y:S01]  /*8550*/  UIADD3.X UR5, URZ, UR23, URZ, UP0, !UPT ;  /* 0x000000173f057290 */ /* 0x000fe200087fe43f */
[----:B------:R-:W-:Y:S01]  /*8560*/  R2UR UR10, R20 ;  /* 0x00000000140a72ca */ /* 0x000fe200000e0000 */
[----:B------:R-:W-:Y:S01]  /*8570*/  VIADD R9, R9, 0x1 ;  /* 0x0000000109097836 */ /* 0x000fe20000000000 */
[----:B------:R-:W-:Y:S01]  /*8580*/  R2UR UR12, R6 ;  /* 0x00000000060c72ca */ /* 0x000fe200000e0000 */
[----:B------:R-:W-:Y:S01]  /*8590*/  UIADD3.X UR25, URZ, UR23, URZ, UP1, !UPT ;  /* 0x000000173f197290 */ /* 0x000fe20008ffe43f */
[----:B------:R-:W-:Y:S01]  /*85a0*/  R2UR UR19, R14 ;  /* 0x000000000e1372ca */ /* 0x000fe200000e0000 */
[----:B------:R-:W-:Y:S01]  /*85b0*/  UMOV UR6, 0x0 ;  /* 0x0000000000067882 */ /* 0x000fe20000000000 */
[----:B------:R-:W-:Y:S01]  /*85c0*/  ISETP.GT.AND P4, PT, R7, 0x1, PT ;  /* 0x000000010700780c */ /* 0x000fe20003f84270 */
[----:B------:R-:W-:Y:S01]  /*85d0*/  UMOV UR7, 0x10000000 ;  /* 0x1000000000077882 */ /* 0x000fe20000000000 */
[----:B------:R-:W-:Y:S01]  /*85e0*/  ISETP.NE.AND P1, PT, R9, 0x6, PT ;  /* 0x000000060900780c */ /* 0x000fe20003f25270 */
[----:B------:R-:W-:-:S02]  /*85f0*/  VIADD R20, R20, 0x20 ;  /* 0x0000002014147836 */ /* 0x000fc40000000000 */
[----:B------:R-:W-:Y:S01]  /*8600*/  UIADD3 UR14, UR8, 0x180, URZ ;  /* 0x00000180080e7890 */ /* 0x000fe2000fffe03f */
[----:B------:R-:W-:Y:S01]  /*8610*/  SEL R11, RZ, 0x1, P1 ;  /* 0x00000001ff0b7807 */ /* 0x000fe20000800000 */
[----:B------:R-:W-:Y:S01]  /*8620*/  UIADD3 UR15, UR8, 0x6180, URZ ;  /* 0x00006180080f7890 */ /* 0x000fe2000fffe03f */
[----:B------:R-:W-:Y:S02]  /*8630*/  SEL R9, R9, RZ, P1 ;  /* 0x000000ff09097207 */ /* 0x000fe40000800000 */
[----:B------:R-:W-:Y:S02]  /*8640*/  LOP3.LUT R8, R8, R11, RZ, 0x3c, !PT ;  /* 0x0000000b08087212 */ /* 0x000fe400078e3cff */
[----:B------:R-:W-:Y:S02]  /*8650*/  UMOV UR8, UR14 ;  /* 0x0000000e00087c82 */ /* 0x000fe40008000000 */
[----:B------:R0:W-:Y:S02]  /*8660*/  UTMALDG.3D [UR8], [UR4], desc[UR6] ;  /* 0x00000608040075b4 */ /* 0x0001e40008011000 */
[----:B0-----:R-:W-:Y:S01]  /*8670*/  UMOV UR8, UR15 ;  /* 0x0000000f00087c82 */ /* 0x001fe20008000000 */
[----:B------:R-:W-:-:S02]  /*8680*/  UMOV UR11, UR19 ;  /* 0x00000013000b7c82 */ /* 0x000fc40008000000 */
[----:B------:R0:W-:Y:S02]  /*8690*/  UTMALDG.3D [UR8], [UR24], desc[UR6] ;  /* 0x00000608180075b4 */ /* 0x0001e40008011000 */
[----:B0-----:R-:W-:Y:S05]  /*86a0*/  @P4 BRA `(.L_x_176) ;  /* 0xfffffffc00504947 */ /* 0x001fea000383ffff */
.L_x_172:
[----:B------:R-:W-:Y:S05]  /*86b0*/  BSYNC B1 ;  /* 0x0000000000017941 */ /* 0x000fea0003800000 */
.L_x_171:
[----:B------:R-:W-:Y:S01]  /*86c0*/  LOP3.LUT P4, RZ, R15, 0xff, RZ, 0xc0, !PT ;  /* 0x000000ff0fff7812 */ /* 0x000fe2000788c0ff */
[----:B------:R-:W-:Y:S01]  /*86d0*/  IMAD.IADD R13, R12, 0x1, R13 ;  /* 0x000000010c0d7824 */ /* 0x000fe200078e020d */
[----:B------:R-:W-:Y:S01]  /*86e0*/  IADD3 R2, P5, R2, UR20, RZ ;  /* 0x0000001402027c10 */ /* 0x000fe2000ffbe0ff */
[----:B------:R-:W-:Y:S01]  /*86f0*/  ULDC.64 UR4, c[0x0][0x650] ;  /* 0x0001940000047ab9 */ /* 0x000fe20000000a00 */
[----:B------:R-:W-:Y:S01]  /*8700*/  BSSY B1, `(.L_x_177) ;  /* 0x000006a000017945 */ /* 0x000fe20003800000 */
[----:B------:R-:W-:Y:S01]  /*8710*/  IMAD.MOV.U32 R11, RZ, RZ, -0x1 ;  /* 0xffffffffff0b7424 */ /* 0x000fe200078e00ff */
[----:B------:R-:W-:Y:S01]  /*8720*/  ISETP.GT.U32.AND P1, PT, R13, 0x5, PT ;  /* 0x000000050d00780c */ /* 0x000fe20003f24070 */
[----:B------:R-:W-:Y:S01]  /*8730*/  IMAD.MOV.U32 R14, RZ, RZ, -0x1 ;  /* 0xffffffffff0e7424 */ /* 0x000fe200078e00ff */
[----:B------:R-:W-:Y:S02]  /*8740*/  IADD3.X R3, R3, UR13, RZ, P5, !PT ;  /* 0x0000000d03037c10 */ /* 0x000fe4000affe4ff */
[----:B------:R-:W-:-:S02]  /*8750*/  ISETP.LT.U32.AND P1, PT, R12, 0x6, P1 ;  /* 0x000000060c00780c */ /* 0x000fc40000f21070 */
[----:B------:R-:W-:Y:S01]  /*8760*/  PRMT R15, RZ, 0x7610, R15 ;  /* 0x00007610ff0f7816 */ /* 0x000fe2000000000f */
[----:B------:R-:W0:Y:S01]  /*8770*/  @P4 S2R R7, SR_CgaCtaId ;  /* 0x0000000000074919 */ /* 0x000e220000008800 */
[----:B------:R-:W-:-:S04]  /*8780*/  @P4 MOV R6, 0x400 ;  /* 0x0000040000064802 */ /* 0x000fc80000000f00 */
[----:B0-----:R-:W-:Y:S01]  /*8790*/  @P4 LEA R8, R7, R6, 0x18 ;  /* 0x0000000607084211 */ /* 0x001fe200078ec0ff */
[----:B------:R-:W-:Y:S01]  /*87a0*/  IMAD.WIDE.U32 R6, R13, -0x55555555, RZ ;  /* 0xaaaaaaab0d067825 */ /* 0x000fe200078e00ff */
[----:B------:R-:W-:Y:S02]  /*87b0*/  SEL R6, RZ, 0x1, !P1 ;  /* 0x00000001ff067807 */ /* 0x000fe40004800000 */
[----:B------:R-:W-:Y:S01]  /*87c0*/  ISETP.GE.U32.AND P1, PT, R2, UR4, PT ;  /* 0x0000000402007c0c */ /* 0x000fe2000bf26070 */
[----:B------:R0:W-:Y:S01]  /*87d0*/  @P4 SYNCS.ARRIVE.TRANS64.A1T0 RZ, [R8+URZ+0x78], RZ ;  /* 0x000078ff08ff49a7 */ /* 0x0001e2000810003f */
[----:B------:R-:W-:Y:S02]  /*87e0*/  ISETP.GE.U32.AND P4, PT, R12, 0x6, PT ;  /* 0x000000060c00780c */ /* 0x000fe40003f86070 */
[----:B------:R-:W-:Y:S02]  /*87f0*/  ISETP.GE.U32.AND.EX P1, PT, R3, UR5, PT, P1 ;  /* 0x0000000503007c0c */ /* 0x000fe4000bf26110 */
[----:B------:R-:W-:Y:S01]  /*8800*/  LOP3.LUT R5, R5, R6, RZ, 0x3c, !PT ;  /* 0x0000000605057212 */ /* 0x000fe200078e3cff */
[----:B------:R-:W-:Y:S01]  /*8810*/  IMAD.MOV.U32 R6, RZ, RZ, -0x1 ;  /* 0xffffffffff067424 */ /* 0x000fe200078e00ff */
[----:B0-----:R-:W-:-:S02]  /*8820*/  SHF.R.U32.HI R8, RZ, 0x2, R7 ;  /* 0x00000002ff087819 */ /* 0x001fc40000011607 */
[----:B------:R-:W-:-:S03]  /*8830*/  PRMT R7, RZ, 0x7610, R7 ;  /* 0x00007610ff077816 */ /* 0x000fc60000000007 */
[----:B------:R-:W-:Y:S02]  /*8840*/  IMAD R13, R8, -0x6, R13 ;  /* 0xfffffffa080d7824 */ /* 0x000fe400078e020d */
[----:B------:R-:W-:Y:S02]  /*8850*/  @P4 LOP3.LUT R5, R5, 0x1, R8, 0x78, !PT ;  /* 0x0000000105054812 */ /* 0x000fe400078e7808 */
[----:B------:R-:W-:Y:S05]  /*8860*/  @P1 BRA `(.L_x_178) ;  /* 0x00000004004c1947 */ /* 0x000fea0003800000 */
[----:B------:R-:W-:Y:S01]  /*8870*/  ULDC.64 UR4, c[0x0][0x628] ;  /* 0x00018a0000047ab9 */ /* 0x000fe20000000a00 */
[----:B------:R-:W0:Y:S01]  /*8880*/  S2R R17, SR_CTAID.X ;  /* 0x0000000000117919 */ /* 0x000e220000002500 */
[----:B------:R-:W-:Y:S01]  /*8890*/  ISETP.NE.U32.AND P1, PT, RZ, UR4, PT ;  /* 0x00000004ff007c0c */ /* 0x000fe2000bf25070 */
[----:B------:R-:W-:Y:S01]  /*88a0*/  ULDC UR7, c[0x0][0x630] ;  /* 0x00018c0000077ab9 */ /* 0x000fe20000000800 */
[----:B------:R-:W-:Y:S01]  /*88b0*/  IMAD.MOV.U32 R6, RZ, RZ, R2 ;  /* 0x000000ffff067224 */ /* 0x000fe200078e0002 */
[----:B------:R-:W1:Y:S01]  /*88c0*/  S2R R14, SR_CTAID.Y ;  /* 0x00000000000e7919 */ /* 0x000e620000002600 */
[----:B------:R-:W-:Y:S01]  /*88d0*/  ISETP.NE.AND.EX P1, PT, RZ, UR5, PT, P1 ;  /* 0x00000005ff007c0c */ /* 0x000fe2000bf25310 */
[----:B------:R-:W-:-:S12]  /*88e0*/  IMAD.MOV.U32 R7, RZ, RZ, R3 ;  /* 0x000000ffff077224 */ /* 0x000fd800078e0003 */
[----:B------:R-:W-:Y:S05]  /*88f0*/  @!P1 BRA `(.L_x_179) ;  /* 0x0000000000289947 */ /* 0x000fea0003800000 */
[----:B------:R-:W-:Y:S02]  /*8900*/  ULDC UR6, c[0x0][0x634] ;  /* 0x00018d0000067ab9 */ /* 0x000fe40000000800 */
[----:B------:R-:W-:-:S05]  /*8910*/  IADD3 R11, P1, R2, UR6, RZ ;  /* 0x00000006020b7c10 */ /* 0x000fca000ff3e0ff */
[----:B------:R-:W-:-:S04]  /*8920*/  IMAD.X R19, RZ, RZ, R3, P1 ;  /* 0x000000ffff137224 */ /* 0x000fc800008e0603 */
[----:B------:R-:W-:-:S04]  /*8930*/  IMAD.WIDE.U32 R8, R19, UR4, RZ ;  /* 0x0000000413087c25 */ /* 0x000fc8000f8e00ff */
[----:B------:R-:W-:-:S04]  /*8940*/  IMAD.WIDE.U32 R8, P1, R11, UR5, R8 ;  /* 0x000000050b087c25 */ /* 0x000fc8000f820008 */
[----:B------:R-:W-:-:S04]  /*8950*/  IMAD.WIDE.U32 R10, R11, UR4, RZ ;  /* 0x000000040b0a7c25 */ /* 0x000fc8000f8e00ff */
[----:B------:R-:W-:Y:S01]  /*8960*/  IMAD.X R7, RZ, RZ, RZ, P1 ;  /* 0x000000ffff077224 */ /* 0x000fe200008e06ff */
[----:B------:R-:W-:Y:S01]  /*8970*/  IADD3 RZ, P1, R11, R8, RZ ;  /* 0x000000080bff7210 */ /* 0x000fe20007f3e0ff */
[----:B------:R-:W-:-:S04]  /*8980*/  IMAD.MOV.U32 R6, RZ, RZ, R9 ;  /* 0x000000ffff067224 */ /* 0x000fc800078e0009 */
[----:B------:R-:W-:-:S08]  /*8990*/  IMAD.WIDE.U32.X R6, R19, UR5, R6, P1 ;  /* 0x0000000513067c25 */ /* 0x000fd000088e0406 */
.L_x_179:
[--C-:B------:R-:W-:Y:S01]  /*89a0*/  SHF.R.U64 R10, R6, UR7, R7.reuse ;  /* 0x00000007060a7c19 */ /* 0x100fe20008001207 */
[----:B------:R-:W-:Y:S01]  /*89b0*/  ULDC.64 UR4, c[0x0][0x620] ;  /* 0x0001880000047ab9 */ /* 0x000fe20000000a00 */
[----:B------:R-:W-:Y:S01]  /*89c0*/  SHF.R.U32.HI R6, RZ, UR7, R7 ;  /* 0x00000007ff067c19 */ /* 0x000fe20008011607 */
[----:B------:R-:W2:Y:S01]  /*89d0*/  LDC R22, c[0x0][0x144] ;  /* 0x00005100ff167b82 */ /* 0x000ea20000000800 */
[----:B------:R-:W-:Y:S01]  /*89e0*/  IADD3 R9, P1, RZ, -R10, RZ ;  /* 0x8000000aff097210 */ /* 0x000fe20007f3e0ff */
[----:B------:R-:W-:Y:S01]  /*89f0*/  ULDC.64 UR8, c[0x0][0x640] ;  /* 0x0001900000087ab9 */ /* 0x000fe20000000a00 */
[----:B0-----:R-:W-:Y:S01]  /*8a00*/  I2FP.F32.U32 R11, R17 ;  /* 0x00000011000b7245 */ /* 0x001fe20000201000 */
[----:B------:R-:W-:Y:S02]  /*8a10*/  ULDC UR6, c[0x0][0x608] ;  /* 0x0001820000067ab9 */ /* 0x000fe40000000800 */
[----:B------:R-:W-:Y:S01]  /*8a20*/  IMAD.X R6, RZ, RZ, ~R6, P1 ;  /* 0x000000ffff067224 */ /* 0x000fe200008e0e06 */
[----:B------:R-:W-:Y:S01]  /*8a30*/  ISETP.NE.U32.AND P1, PT, RZ, UR8, PT ;  /* 0x00000008ff007c0c */ /* 0x000fe2000bf25070 */
[----:B------:R-:W0:Y:S02]  /*8a40*/  LDC R19, c[0x0][0x148] ;  /* 0x00005200ff137b82 */ /* 0x000e240000000800 */
[----:B------:R-:W-:Y:S01]  /*8a50*/  IMAD R8, R6, UR4, RZ ;  /* 0x0000000406087c24 */ /* 0x000fe2000f8e02ff */
[----:B------:R-:W-:Y:S01]  /*8a60*/  ISETP.NE.AND.EX P1, PT, RZ, UR9, PT, P1 ;  /* 0x00000009ff007c0c */ /* 0x000fe2000bf25310 */
[----:B------:R-:W-:Y:S01]  /*8a70*/  IMAD.WIDE.U32 R6, R9, UR4, R2 ;  /* 0x0000000409067c25 */ /* 0x000fe2000f8e0002 */
[----:B------:R-:W-:-:S03]  /*8a80*/  ULDC UR4, c[0x0][0x150] ;  /* 0x0000540000047ab9 */ /* 0x000fc60000000800 */
[----:B------:R-:W-:Y:S02]  /*8a90*/  IMAD R9, R9, UR5, R8 ;  /* 0x0000000509097c24 */ /* 0x000fe4000f8e0208 */
[----:B------:R-:W-:Y:S01]  /*8aa0*/  FMUL R8, R11, UR4 ;  /* 0x000000040b087c20 */ /* 0x000fe20008400000 */
[----:B------:R-:W-:Y:S01]  /*8ab0*/  ULDC UR4, c[0x0][0x618] ;  /* 0x0001860000047ab9 */ /* 0x000fe20000000800 */
[----:B------:R-:W-:Y:S01]  /*8ac0*/  ULDC UR5, c[0x0][0x154] ;  /* 0x0000550000057ab9 */ /* 0x000fe20000000800 */
[----:B------:R-:W-:-:S03]  /*8ad0*/  IMAD.IADD R7, R7, 0x1, R9 ;  /* 0x0000000107077824 */ /* 0x000fc600078e0209 */
[----:B------:R-:W3:Y:S02]  /*8ae0*/  F2I.U32.TRUNC.NTZ R8, R8 ;  /* 0x0000000800087305 */ /* 0x000ee4000020f000 */
[----:B------:R-:W-:Y:S02]  /*8af0*/  SHF.R.U64 R11, R6, UR4, R7 ;  /* 0x00000004060b7c19 */ /* 0x000fe40008001207 */
[----:B-1----:R-:W-:-:S05]  /*8b00*/  I2FP.F32.U32 R6, R14 ;  /* 0x0000000e00067245 */ /* 0x002fca0000201000 */
[----:B------:R-:W-:Y:S01]  /*8b10*/  FMUL R21, R6, UR5 ;  /* 0x0000000506157c20 */ /* 0x000fe20008400000 */
[----:B------:R-:W-:Y:S01]  /*8b20*/  SHF.R.U32.HI R6, RZ, UR4, R7 ;  /* 0x00000004ff067c19 */ /* 0x000fe20008011607 */
[----:B------:R-:W-:-:S03]  /*8b30*/  ULDC UR4, c[0x0][0x658] ;  /* 0x0001960000047ab9 */ /* 0x000fc60000000800 */
[--C-:B------:R-:W-:Y:S01]  /*8b40*/  SHF.R.U64 R20, R11, UR6, R6.reuse ;  /* 0x000000060b147c19 */ /* 0x100fe20008001206 */
[----:B------:R-:W1:Y:S01]  /*8b50*/  F2I.U32.TRUNC.NTZ R21, R21 ;  /* 0x0000001500157305 */ /* 0x000e62000020f000 */
[----:B------:R-:W-:Y:S01]  /*8b60*/  SHF.R.U32.HI R7, RZ, UR6, R6 ;  /* 0x00000006ff077c19 */ /* 0x000fe20008011606 */
[----:B---3--:R-:W-:-:S03]  /*8b70*/  IMAD.MOV R8, RZ, RZ, -R8 ;  /* 0x000000ffff087224 */ /* 0x008fc600078e0a08 */
[----:B------:R-:W-:Y:S01]  /*8b80*/  SHF.R.U64 R18, R20, UR4, R7 ;  /* 0x0000000414127c19 */ /* 0x000fe20008001207 */
[----:B--2---:R-:W-:Y:S01]  /*8b90*/  IMAD R17, R22, R8, R17 ;  /* 0x0000000816117224 */ /* 0x004fe200078e0211 */
[----:B------:R-:W-:-:S03]  /*8ba0*/  SHF.R.U32.HI R23, RZ, UR4, R7 ;  /* 0x00000004ff177c19 */ /* 0x000fc60008011607 */
[----:B------:R-:W-:Y:S02]  /*8bb0*/  IMAD.MOV.U32 R6, RZ, RZ, R18 ;  /* 0x000000ffff067224 */ /* 0x000fe400078e0012 */
[----:B------:R-:W-:Y:S01]  /*8bc0*/  IMAD.MOV.U32 R7, RZ, RZ, R23 ;  /* 0x000000ffff077224 */ /* 0x000fe200078e0017 */
[----:B-1----:R-:W-:Y:S06]  /*8bd0*/  @!P1 BRA `(.L_x_180) ;  /* 0x0000000000289947 */ /* 0x002fec0003800000 */
[----:B------:R-:W-:Y:S02]  /*8be0*/  ULDC UR4, c[0x0][0x64c] ;  /* 0x0001930000047ab9 */ /* 0x000fe40000000800 */
[----:B------:R-:W-:-:S05]  /*8bf0*/  IADD3 R7, P1, R18, UR4, RZ ;  /* 0x0000000412077c10 */ /* 0x000fca000ff3e0ff */
[----:B------:R-:W-:-:S04]  /*8c00*/  IMAD.X R23, RZ, RZ, R23, P1 ;  /* 0x000000ffff177224 */ /* 0x000fc800008e0617 */
[----:B------:R-:W-:-:S04]  /*8c10*/  IMAD.WIDE.U32 R8, R23, UR8, RZ ;  /* 0x0000000817087c25 */ /* 0x000fc8000f8e00ff */
[----:B------:R-:W-:-:S04]  /*8c20*/  IMAD.WIDE.U32 R8, P1, R7, UR9, R8 ;  /* 0x0000000907087c25 */ /* 0x000fc8000f820008 */
[----:B------:R-:W-:-:S04]  /*8c30*/  IMAD.WIDE.U32 R6, R7, UR8, RZ ;  /* 0x0000000807067c25 */ /* 0x000fc8000f8e00ff */
[----:B------:R-:W-:Y:S01]  /*8c40*/  IMAD.MOV.U32 R6, RZ, RZ, R9 ;  /* 0x000000ffff067224 */ /* 0x000fe200078e0009 */
[----:B------:R-:W-:Y:S01]  /*8c50*/  IADD3 RZ, P4, R7, R8, RZ ;  /* 0x0000000807ff7210 */ /* 0x000fe20007f9e0ff */
[----:B------:R-:W-:-:S04]  /*8c60*/  IMAD.X R7, RZ, RZ, RZ, P1 ;  /* 0x000000ffff077224 */ /* 0x000fc800008e06ff */
[----:B------:R-:W-:-:S08]  /*8c70*/  IMAD.WIDE.U32.X R6, R23, UR9, R6, P4 ;  /* 0x0000000917067c25 */ /* 0x000fd0000a0e0406 */
.L_x_180:
[----:B------:R-:W-:Y:S01]  /*8c80*/  ULDC UR4, c[0x0][0x648] ;  /* 0x0001920000047ab9 */ /* 0x000fe20000000800 */
[----:B------:R-:W-:Y:S01]  /*8c90*/  LOP3.LUT R20, R20, UR17, RZ, 0xc0, !PT ;  /* 0x0000001114147c12 */ /* 0x000fe2000f8ec0ff */
[----:B------:R-:W-:Y:S01]  /*8ca0*/  IMAD.MOV R21, RZ, RZ, -R21 ;  /* 0x000000ffff157224 */ /* 0x000fe200078e0a15 */
[----:B------:R-:W-:Y:S01]  /*8cb0*/  SHF.R.U64 R7, R6, UR4, R7 ;  /* 0x0000000406077c19 */ /* 0x000fe20008001207 */
[----:B------:R-:W-:Y:S01]  /*8cc0*/  ULDC UR4, c[0x0][0x638] ;  /* 0x00018e0000047ab9 */ /* 0x000fe20000000800 */
[----:B------:R-:W-:Y:S01]  /*8cd0*/  LOP3.LUT R11, R11, UR16, RZ, 0xc0, !PT ;  /* 0x000000100b0b7c12 */ /* 0x000fe2000f8ec0ff */
[----:B0-----:R-:W-:Y:S01]  /*8ce0*/  @P2 IMAD R17, R19, R21, R14 ;  /* 0x0000001513112224 */ /* 0x001fe200078e020e */
[----:B------:R-:W-:Y:S01]  /*8cf0*/  ULDC UR5, c[0x0][0x610] ;  /* 0x0001840000057ab9 */ /* 0x000fe20000000800 */
[----:B------:R-:W-:Y:S02]  /*8d00*/  IMAD.MOV R9, RZ, RZ, -R7 ;  /* 0x000000ffff097224 */ /* 0x000fe400078e0a07 */
[----:B------:R-:W-:-:S02]  /*8d10*/  IMAD R20, R7, UR18, R20 ;  /* 0x0000001207147c24 */ /* 0x000fc4000f8e0214 */
[----:B------:R-:W-:Y:S01]  /*8d20*/  IMAD R18, R9, UR4, R18 ;  /* 0x0000000409127c24 */ /* 0x000fe2000f8e0212 */
[----:B------:R-:W-:Y:S01]  /*8d30*/  ULDC UR4, c[0x0][0x600] ;  /* 0x0001800000047ab9 */ /* 0x000fe20000000800 */
[----:B------:R-:W-:Y:S02]  /*8d40*/  IMAD R17, R20, UR5, R17 ;  /* 0x0000000514117c24 */ /* 0x000fe4000f8e0211 */
[----:B------:R-:W-:Y:S02]  /*8d50*/  IMAD R18, R18, UR4, R11 ;  /* 0x0000000412127c24 */ /* 0x000fe4000f8e020b */
[----:B------:R-:W-:Y:S02]  /*8d60*/  IMAD.MOV.U32 R7, RZ, RZ, 0x1 ;  /* 0x00000001ff077424 */ /* 0x000fe400078e00ff */
[----:B------:R-:W-:Y:S01]  /*8d70*/  IMAD.MOV.U32 R6, RZ, RZ, R10 ;  /* 0x000000ffff067224 */ /* 0x000fe200078e000a */
[----:B------:R-:W-:Y:S02]  /*8d80*/  SEL R14, R18, R17, !P2 ;  /* 0x00000011120e7207 */ /* 0x000fe40005000000 */
[----:B------:R-:W-:-:S07]  /*8d90*/  SEL R11, R17, R18, !P2 ;  /* 0x00000012110b7207 */ /* 0x000fce0005000000 */
.L_x_178:
[----:B------:R-:W-:Y:S05]  /*8da0*/  BSYNC B1 ;  /* 0x0000000000017941 */ /* 0x000fea0003800000 */
.L_x_177:
[----:B------:R-:W-:-:S13]  /*8db0*/  LOP3.LUT P1, RZ, R7, 0xff, RZ, 0xc0, !PT ;  /* 0x000000ff07ff7812 */ /* 0x000fda000782c0ff */
[----:B------:R-:W-:Y:S05]  /*8dc0*/  @P1 BRA `(.L_x_181) ;  /* 0xfffffff400541947 */ /* 0x000fea000383ffff */
[----:B------:R-:W-:Y:S05]  /*8dd0*/  BSYNC B0 ;  /* 0x0000000000007941 */ /* 0x000fea0003800000 */
.L_x_169:
[----:B------:R-:W-:-:S03]  /*8de0*/  UMOV UR4, 0xffffffff ;  /* 0xffffffff00047882 */ /* 0x000fc60000000000 */
[----:B------:R-:W-:Y:S05]  /*8df0*/  BRA.DIV UR4, `(.L_x_182) ;  /* 0x0000000604647947 */ /* 0x000fea000b800000 */
[----:B------:R-:W-:-:S13]  /*8e00*/  ELECT P0, URZ, PT ;  /* 0x00000000003f782f */ /* 0x000fda0003800000 */
.L_x_198:
[----:B------:R-:W-:Y:S04]  /*8e10*/  BSSY B0, `(.L_x_183) ;  /* 0x000003d000007945 */ /* 0x000fe80003800000 */
[----:B------:R-:W-:Y:S05]  /*8e20*/  @!P0 BRA `(.L_x_184) ;  /* 0x0000000000ec8947 */ /* 0x000fea0003800000 */
[----:B------:R-:W-:-:S04]  /*8e30*/  LOP3.LUT R4, R4, 0x2, RZ, 0xfc, !PT ;  /* 0x0000000204047812 */ /* 0x000fc800078efcff */
[----:B------:R-:W-:-:S13]  /*8e40*/  ISETP.NE.AND P0, PT, R4, 0x3, PT ;  /* 0x000000030400780c */ /* 0x000fda0003f05270 */
[----:B------:R-:W-:Y:S05]  /*8e50*/  @!P0 BRA `(.L_x_185) ;  /* 0x0000000000048947 */ /* 0x000fea0003800000 */
[----:B------:R-:W-:Y:S01]  /*8e60*/  BPT.TRAP 0x1 ;  /* 0x000000040000795c */ /* 0x000fe20000300000 */
.L_x_185:
[----:B------:R-:W0:Y:S01]  /*8e70*/  S2R R3, SR_CgaCtaId ;  /* 0x0000000000037919 */ /* 0x000e220000008800 */
[----:B------:R-:W-:-:S04]  /*8e80*/  MOV R0, 0x400 ;  /* 0x0000040000007802 */ /* 0x000fc80000000f00 */
[----:B0-----:R-:W-:Y:S02]  /*8e90*/  LEA R0, R3, R0, 0x18 ;  /* 0x0000000003007211 */ /* 0x001fe400078ec0ff */
[----:B------:R-:W-:-:S03]  /*8ea0*/  SHF.L.U32 R3, R5, 0x1f, RZ ;  /* 0x0000001f05037819 */ /* 0x000fc600000006ff */
[----:B------:R-:W-:-:S04]  /*8eb0*/  VIADD R0, R0, 0x30 ;  /* 0x0000003000007836 */ /* 0x000fc80000000000 */
[C---:B------:R-:W-:Y:S02]  /*8ec0*/  IMAD R6, R13.reuse, 0x8, R0 ;  /* 0x000000080d067824 */ /* 0x040fe400078e0200 */
[----:B------:R-:W-:Y:S02]  /*8ed0*/  VIADD R13, R13, 0x1 ;  /* 0x000000010d0d7836 */ /* 0x000fe40000000000 */
[----:B------:R-:W0:Y:S03]  /*8ee0*/  SYNCS.PHASECHK.TRANS64.TRYWAIT P0, [R6+URZ], R3 ;  /* 0x00000003060075a7 */ /* 0x000e26000800017f */
[----:B------:R-:W-:-:S04]  /*8ef0*/  ISETP.NE.AND P1, PT, R13, 0x6, PT ;  /* 0x000000060d00780c */ /* 0x000fc80003f25270 */
[----:B------:R-:W-:Y:S02]  /*8f00*/  SEL R2, RZ, 0x1, P1 ;  /* 0x00000001ff027807 */ /* 0x000fe40000800000 */
[----:B------:R-:W-:Y:S02]  /*8f10*/  SEL R13, R13, RZ, P1 ;  /* 0x000000ff0d0d7207 */ /* 0x000fe40000800000 */
[----:B------:R-:W-:-:S03]  /*8f20*/  LOP3.LUT R8, R5, R2, RZ, 0x3c, !PT ;  /* 0x0000000205087212 */ /* 0x000fc600078e3cff */
[----:B------:R-:W-:Y:S01]  /*8f30*/  IMAD R7, R13, 0x8, R0 ;  /* 0x000000080d077824 */ /* 0x000fe200078e0200 */
[----:B------:R-:W-:Y:S01]  /*8f40*/  SHF.L.U32 R4, R8, 0x1f, RZ ;  /* 0x0000001f08047819 */ /* 0x000fe200000006ff */
[----:B0-----:R-:W-:Y:S06]  /*8f50*/  @!P0 BRA `(.L_x_186) ;  /* 0x0000000400308947 */ /* 0x001fec0003800000 */
.L_x_199:
[----:B------:R-:W1:Y:S01]  /*8f60*/  SYNCS.PHASECHK.TRANS64.TRYWAIT P0, [R7+URZ], R4 ;  /* 0x00000004070075a7 */ /* 0x000e62000800017f */
[----:B------:R-:W-:-:S05]  /*8f70*/  VIADD R2, R13, 0x1 ;  /* 0x000000010d027836 */ /* 0x000fca0000000000 */
[----:B------:R-:W-:-:S04]  /*8f80*/  ISETP.NE.AND P1, PT, R2, 0x6, PT ;  /* 0x000000060200780c */ /* 0x000fc80003f25270 */
[----:B0-----:R-:W-:Y:S02]  /*8f90*/  SEL R3, RZ, 0x1, P1 ;  /* 0x00000001ff037807 */ /* 0x001fe40000800000 */
[----:B------:R-:W-:Y:S02]  /*8fa0*/  SEL R9, R2, RZ, P1 ;  /* 0x000000ff02097207 */ /* 0x000fe40000800000 */
[----:B------:R-:W-:-:S03]  /*8fb0*/  LOP3.LUT R8, R8, R3, RZ, 0x3c, !PT ;  /* 0x0000000308087212 */ /* 0x000fc600078e3cff */
[----:B------:R-:W-:Y:S01]  /*8fc0*/  IMAD R6, R9, 0x8, R0 ;  /* 0x0000000809067824 */ /* 0x000fe200078e0200 */
[----:B------:R-:W-:Y:S01]  /*8fd0*/  SHF.L.U32 R5, R8, 0x1f, RZ ;  /* 0x0000001f08057819 */ /* 0x000fe200000006ff */
[----:B-1----:R-:W-:Y:S06]  /*8fe0*/  @!P0 BRA `(.L_x_187) ;  /* 0x0000000400208947 */ /* 0x002fec0003800000 */
.L_x_200:
[----:B------:R-:W1:Y:S01]  /*8ff0*/  SYNCS.PHASECHK.TRANS64.TRYWAIT P0, [R6+URZ], R5 ;  /* 0x00000005060075a7 */ /* 0x000e62000800017f */
[----:B------:R-:W-:-:S05]  /*9000*/  VIADD R2, R9, 0x1 ;  /* 0x0000000109027836 */ /* 0x000fca0000000000 */
[----:B------:R-:W-:-:S04]  /*9010*/  ISETP.NE.AND P1, PT, R2, 0x6, PT ;  /* 0x000000060200780c */ /* 0x000fc80003f25270 */
[----:B------:R-:W-:Y:S02]  /*9020*/  SEL R3, RZ, 0x1, P1 ;  /* 0x00000001ff037807 */ /* 0x000fe40000800000 */
[----:B0-----:R-:W-:Y:S02]  /*9030*/  SEL R7, R2, RZ, P1 ;  /* 0x000000ff02077207 */ /* 0x001fe40000800000 */
[----:B------:R-:W-:-:S03]  /*9040*/  LOP3.LUT R8, R8, R3, RZ, 0x3c, !PT ;  /* 0x0000000308087212 */ /* 0x000fc600078e3cff */
[----:B------:R-:W-:Y:S01]  /*9050*/  IMAD R9, R7, 0x8, R0 ;  /* 0x0000000807097824 */ /* 0x000fe200078e0200 */
[----:B------:R-:W-:Y:S01]  /*9060*/  SHF.L.U32 R4, R8, 0x1f, RZ ;  /* 0x0000001f08047819 */ /* 0x000fe200000006ff */
[----:B-1----:R-:W-:Y:S06]  /*9070*/  @!P0 BRA `(.L_x_188) ;  /* 0x0000000400108947 */ /* 0x002fec0003800000 */
.L_x_201:
[----:B------:R-:W1:Y:S01]  /*9080*/  SYNCS.PHASECHK.TRANS64.TRYWAIT P0, [R9+URZ], R4 ;  /* 0x00000004090075a7 */ /* 0x000e62000800017f */
[----:B------:R-:W-:-:S05]  /*9090*/  VIADD R2, R7, 0x1 ;  /* 0x0000000107027836 */ /* 0x000fca0000000000 */
[----:B------:R-:W-:-:S04]  /*90a0*/  ISETP.NE.AND P1, PT, R2, 0x6, PT ;  /* 0x000000060200780c */ /* 0x000fc80003f25270 */
[----:B------:R-:W-:Y:S02]  /*90b0*/  SEL R3, RZ, 0x1, P1 ;  /* 0x00000001ff037807 */ /* 0x000fe40000800000 */
[----:B------:R-:W-:Y:S02]  /*90c0*/  SEL R7, R2, RZ, P1 ;  /* 0x000000ff02077207 */ /* 0x000fe40000800000 */
[----:B------:R-:W-:-:S03]  /*90d0*/  LOP3.LUT R11, R8, R3, RZ, 0x3c, !PT ;  /* 0x00000003080b7212 */ /* 0x000fc600078e3cff */
[----:B0-----:R-:W-:Y:S01]  /*90e0*/  IMAD R6, R7, 0x8, R0 ;  /* 0x0000000807067824 */ /* 0x001fe200078e0200 */
[----:B------:R-:W-:Y:S01]  /*90f0*/  SHF.L.U32 R5, R11, 0x1f, RZ ;  /* 0x0000001f0b057819 */ /* 0x000fe200000006ff */
[----:B-1----:R-:W-:Y:S06]  /*9100*/  @!P0 BRA `(.L_x_189) ;  /* 0x0000000400008947 */ /* 0x002fec0003800000 */
.L_x_202:
[----:B------:R-:W1:Y:S01]  /*9110*/  SYNCS.PHASECHK.TRANS64.TRYWAIT P0, [R6+URZ], R5 ;  /* 0x00000005060075a7 */ /* 0x000e62000800017f */
[----:B------:R-:W-:-:S05]  /*9120*/  VIADD R2, R7, 0x1 ;  /* 0x0000000107027836 */ /* 0x000fca0000000000 */
[----:B------:R-:W-:-:S04]  /*9130*/  ISETP.NE.AND P1, PT, R2, 0x6, PT ;  /* 0x000000060200780c */ /* 0x000fc80003f25270 */
[----:B0-----:R-:W-:Y:S02]  /*9140*/  SEL R4, RZ, 0x1, P1 ;  /* 0x00000001ff047807 */ /* 0x001fe40000800000 */
[----:B------:R-:W-:Y:S02]  /*9150*/  SEL R3, R2, RZ, P1 ;  /* 0x000000ff02037207 */ /* 0x000fe40000800000 */
[----:B------:R-:W-:Y:S01]  /*9160*/  LOP3.LUT R4, R11, R4, RZ, 0x3c, !PT ;  /* 0x000000040b047212 */ /* 0x000fe200078e3cff */
[----:B-1----:R-:W-:Y:S06]  /*9170*/  @!P0 BRA `(.L_x_190) ;  /* 0x0000000000f88947 */ /* 0x002fec0003800000 */
.L_x_203:
[----:B------:R-:W-:Y:S01]  /*9180*/  IMAD R3, R3, 0x8, R0 ;  /* 0x0000000803037824 */ /* 0x000fe200078e0200 */
[----:B------:R-:W-:-:S07]  /*9190*/  SHF.L.U32 R0, R4, 0x1f, RZ ;  /* 0x0000001f04007819 */ /* 0x000fce00000006ff */
.L_x_191:
[----:B-1----:R1:W2:Y:S02]  /*91a0*/  SYNCS.PHASECHK.TRANS64.TRYWAIT P0, [R3+URZ], R0 ;  /* 0x00000000030075a7 */ /* 0x0022a4000800017f */
[----:B--2---:R-:W-:Y:S05]  /*91b0*/  @!P0 NANOSLEEP.SYNCS 0x989680 ;  /* 0x009896800000895d */ /* 0x004fea0003900000 */
[----:B------:R-:W2:Y:S02]  /*91c0*/  @!P0 SYNCS.PHASECHK.TRANS64 P0, [R3+URZ], R0 ;  /* 0x00000000030085a7 */ /* 0x000ea4000800007f */
[----:B--2---:R-:W-:Y:S05]  /*91d0*/  @!P0 BRA `(.L_x_191) ;  /* 0xfffffffc00f08947 */ /* 0x004fea000383ffff */
.L_x_184:
[----:B------:R-:W-:Y:S05]  /*91e0*/  BSYNC B0 ;  /* 0x0000000000007941 */ /* 0x000fea0003800000 */
.L_x_183:
[----:B------:R-:W-:Y:S05]  /*91f0*/  EXIT ;  /* 0x000000000000794d */ /* 0x000fea0003800000 */
.L_x_17:
[----:B-1----:R-:W-:-:S04]  /*9200*/  IMAD.U32 R11, RZ, RZ, UR6 ;  /* 0x00000006ff0b7e24 */ /* 0x002fc8000f8e00ff */
[----:B------:R1:W4:Y:S03]  /*9210*/  SYNCS.PHASECHK.TRANS64.TRYWAIT P0, [R11+URZ], R10 ;  /* 0x0000000a0b0075a7 */ /* 0x000326000800017f */
[----:B----4-:R-:W-:Y:S05]  /*9220*/  @!P0 NANOSLEEP.SYNCS 0x989680 ;  /* 0x009896800000895d */ /* 0x010fea0003900000 */
[----:B------:R-:W4:Y:S02]  /*9230*/  @!P0 SYNCS.PHASECHK.TRANS64 P0, [R11+URZ], R10 ;  /* 0x0000000a0b0085a7 */ /* 0x000f24000800007f */
[----:B----4-:R-:W-:Y:S05]  /*9240*/  @!P0 BRA `(.L_x_17) ;  /* 0xfffffffc00ec8947 */ /* 0x010fea000383ffff */
[----:B------:R-:W-:Y:S05]  /*9250*/  BRA `(.L_x_16) ;  /* 0xffffff8000cc7947 */ /* 0x000fea000383ffff */
.L_x_23:
[----:B-1----:R-:W-:-:S04]  /*9260*/  IMAD.U32 R140, RZ, RZ, UR12 ;  /* 0x0000000cff8c7e24 */ /* 0x002fc8000f8e00ff */
[----:B------:R1:W4:Y:S03]  /*9270*/  SYNCS.PHASECHK.TRANS64.TRYWAIT P0, [R140+URZ], R11 ;  /* 0x0000000b8c0075a7 */ /* 0x000326000800017f */
[----:B----4-:R-:W-:Y:S05]  /*9280*/  @!P0 NANOSLEEP.SYNCS 0x989680 ;  /* 0x009896800000895d */ /* 0x010fea0003900000 */
[----:B------:R-:W4:Y:S02]  /*9290*/  @!P0 SYNCS.PHASECHK.TRANS64 P0, [R140+URZ], R11 ;  /* 0x0000000b8c0085a7 */ /* 0x000f24000800007f */
[----:B----4-:R-:W-:Y:S05]  /*92a0*/  @!P0 BRA `(.L_x_23) ;  /* 0xfffffffc00ec8947 */ /* 0x010fea000383ffff */
[----:B------:R-:W-:Y:S05]  /*92b0*/  BRA `(.L_x_22) ;  /* 0xffffff8800fc7947 */ /* 0x000fea000383ffff */
.L_x_170:
[----:B------:R-:W-:Y:S01]  /*92c0*/  BSSY B1, `(.L_x_192) ;  /* 0x0000006000017945 */ /* 0x000fe20003800000 */
[----:B------:R-:W-:-:S07]  /*92d0*/  IMAD.MOV.U32 R7, RZ, RZ, -0x1 ;  /* 0xffffffffff077424 */ /* 0x000fce00078e00ff */
[----:B------:R-:W-:Y:S05]  /*92e0*/  WARPSYNC.COLLECTIVE R7, `(.L_x_193) ;  /* 0x00000000070c7348 */ /* 0x000fea0003c00000 */
[----:B------:R-:W-:Y:S02]  /*92f0*/  ELECT P1, UR62, PT ;  /* 0x00000000003e782f */ /* 0x000fe40003820000 */
[----:B------:R-:W-:Y:S01]  /*9300*/  MOV R7, UR62 ;  /* 0x0000003e00077c02 */ /* 0x000fe20008000f00 */
[----:B------:R-:W-:Y:S10]  /*9310*/  ENDCOLLECTIVE ;  /* 0x000000000000791b */ /* 0x000ff40003800000 */
.L_x_193:
[----:B------:R-:W-:Y:S05]  /*9320*/  BSYNC B1 ;  /* 0x0000000000017941 */ /* 0x000fea0003800000 */
.L_x_192:
[----:B------:R-:W-:Y:S05]  /*9330*/  BRA `(.L_x_194) ;  /* 0xfffffff000047947 */ /* 0x000fea000383ffff */
.L_x_173:
[----:B-1----:R1:W2:Y:S02]  /*9340*/  SYNCS.PHASECHK.TRANS64.TRYWAIT P1, [R19+URZ+0x30], R10 ;  /* 0x0000300a130075a7 */ /* 0x0022a4000802017f */
[----:B--2---:R-:W-:Y:S05]  /*9350*/  @!P1 NANOSLEEP.SYNCS 0x989680 ;  /* 0x009896800000995d */ /* 0x004fea0003900000 */
[----:B------:R-:W2:Y:S02]  /*9360*/  @!P1 SYNCS.PHASECHK.TRANS64 P1, [R19+URZ+0x30], R10 ;  /* 0x0000300a130095a7 */ /* 0x000ea4000802007f */
[----:B--2---:R-:W-:Y:S05]  /*9370*/  @!P1 BRA `(.L_x_173) ;  /* 0xfffffffc00f09947 */ /* 0x004fea000383ffff */
[----:B------:R-:W-:Y:S05]  /*9380*/  BRA `(.L_x_195) ;  /* 0xfffffff000387947 */ /* 0x000fea000383ffff */
.L_x_182:
[----:B------:R-:W-:Y:S01]  /*9390*/  BSSY B0, `(.L_x_196) ;  /* 0x0000006000007945 */ /* 0x000fe20003800000 */
[----:B------:R-:W-:-:S07]  /*93a0*/  IMAD.MOV.U32 R7, RZ, RZ, -0x1 ;  /* 0xffffffffff077424 */ /* 0x000fce00078e00ff */
[----:B------:R-:W-:Y:S05]  /*93b0*/  WARPSYNC.COLLECTIVE R7, `(.L_x_197) ;  /* 0x00000000070c7348 */ /* 0x000fea0003c00000 */
[----:B------:R-:W-:Y:S02]  /*93c0*/  ELECT P1, UR62, PT ;  /* 0x00000000003e782f */ /* 0x000fe40003820000 */
[----:B------:R-:W-:Y:S01]  /*93d0*/  MOV R7, UR62 ;  /* 0x0000003e00077c02 */ /* 0x000fe20008000f00 */
[----:B------:R-:W-:Y:S10]  /*93e0*/  ENDCOLLECTIVE ;  /* 0x000000000000791b */ /* 0x000ff40003800000 */
.L_x_197:
[----:B------:R-:W-:Y:S05]  /*93f0*/  BSYNC B0 ;  /* 0x0000000000007941 */ /* 0x000fea0003800000 */
.L_x_196:
[----:B------:R-:W-:Y:S01]  /*9400*/  PLOP3.LUT P0, PT, P1, PT, PT, 0x80, 0x0 ;  /* 0x000000000000781c */ /* 0x000fe20000f0f070 */
[----:B------:R-:W-:-:S12]  /*9410*/  BRA `(.L_x_198) ;  /* 0xfffffff8007c7947 */ /* 0x000fd8000383ffff */
.L_x_186:
[----:B0-----:R0:W1:Y:S02]  /*9420*/  SYNCS.PHASECHK.TRANS64.TRYWAIT P0, [R6+URZ], R3 ;  /* 0x00000003060075a7 */ /* 0x001064000800017f */
[----:B-1----:R-:W-:Y:S05]  /*9430*/  @!P0 NANOSLEEP.SYNCS 0x989680 ;  /* 0x009896800000895d */ /* 0x002fea0003900000 */
[----:B------:R-:W1:Y:S02]  /*9440*/  @!P0 SYNCS.PHASECHK.TRANS64 P0, [R6+URZ], R3 ;  /* 0x00000003060085a7 */ /* 0x000e64000800007f */
[----:B-1----:R-:W-:Y:S05]  /*9450*/  @!P0 BRA `(.L_x_186) ;  /* 0xfffffffc00f08947 */ /* 0x002fea000383ffff */
[----:B------:R-:W-:Y:S05]  /*9460*/  BRA `(.L_x_199) ;  /* 0xfffffff800bc7947 */ /* 0x000fea000383ffff */
.L_x_187:
[----:B0-----:R0:W1:Y:S02]  /*9470*/  SYNCS.PHASECHK.TRANS64.TRYWAIT P0, [R7+URZ], R4 ;  /* 0x00000004070075a7 */ /* 0x001064000800017f */
[----:B-1----:R-:W-:Y:S05]  /*9480*/  @!P0 NANOSLEEP.SYNCS 0x989680 ;  /* 0x009896800000895d */ /* 0x002fea0003900000 */
[----:B------:R-:W1:Y:S02]  /*9490*/  @!P0 SYNCS.PHASECHK.TRANS64 P0, [R7+URZ], R4 ;  /* 0x00000004070085a7 */ /* 0x000e64000800007f */
[----:B-1----:R-:W-:Y:S05]  /*94a0*/  @!P0 BRA `(.L_x_187) ;  /* 0xfffffffc00f08947 */ /* 0x002fea000383ffff */
[----:B------:R-:W-:Y:S05]  /*94b0*/  BRA `(.L_x_200) ;  /* 0xfffffff800cc7947 */ /* 0x000fea000383ffff */
.L_x_188:
[----:B0-----:R0:W1:Y:S02]  /*94c0*/  SYNCS.PHASECHK.TRANS64.TRYWAIT P0, [R6+URZ], R5 ;  /* 0x00000005060075a7 */ /* 0x001064000800017f */
[----:B-1----:R-:W-:Y:S05]  /*94d0*/  @!P0 NANOSLEEP.SYNCS 0x989680 ;  /* 0x009896800000895d */ /* 0x002fea0003900000 */
[----:B------:R-:W1:Y:S02]  /*94e0*/  @!P0 SYNCS.PHASECHK.TRANS64 P0, [R6+URZ], R5 ;  /* 0x00000005060085a7 */ /* 0x000e64000800007f */
[----:B-1----:R-:W-:Y:S05]  /*94f0*/  @!P0 BRA `(.L_x_188) ;  /* 0xfffffffc00f08947 */ /* 0x002fea000383ffff */
[----:B------:R-:W-:Y:S05]  /*9500*/  BRA `(.L_x_201) ;  /* 0xfffffff800dc7947 */ /* 0x000fea000383ffff */
.L_x_189:
[----:B0-----:R0:W1:Y:S02]  /*9510*/  SYNCS.PHASECHK.TRANS64.TRYWAIT P0, [R9+URZ], R4 ;  /* 0x00000004090075a7 */ /* 0x001064000800017f */
[----:B-1----:R-:W-:Y:S05]  /*9520*/  @!P0 NANOSLEEP.SYNCS 0x989680 ;  /* 0x009896800000895d */ /* 0x002fea0003900000 */
[----:B------:R-:W1:Y:S02]  /*9530*/  @!P0 SYNCS.PHASECHK.TRANS64 P0, [R9+URZ], R4 ;  /* 0x00000004090085a7 */ /* 0x000e64000800007f */
[----:B-1----:R-:W-:Y:S05]  /*9540*/  @!P0 BRA `(.L_x_189) ;  /* 0xfffffffc00f08947 */ /* 0x002fea000383ffff */
[----:B------:R-:W-:Y:S05]  /*9550*/  BRA `(.L_x_202) ;  /* 0xfffffff800ec7947 */ /* 0x000fea000383ffff */
.L_x_190:
[----:B0-----:R0:W1:Y:S02]  /*9560*/  SYNCS.PHASECHK.TRANS64.TRYWAIT P0, [R6+URZ], R5 ;  /* 0x00000005060075a7 */ /* 0x001064000800017f */
[----:B-1----:R-:W-:Y:S05]  /*9570*/  @!P0 NANOSLEEP.SYNCS 0x989680 ;  /* 0x009896800000895d */ /* 0x002fea0003900000 */
[----:B------:R-:W1:Y:S02]  /*9580*/  @!P0 SYNCS.PHASECHK.TRANS64 P0, [R6+URZ], R5 ;  /* 0x00000005060085a7 */ /* 0x000e64000800007f */
[----:B-1----:R-:W-:Y:S05]  /*9590*/  @!P0 BRA `(.L_x_190) ;  /* 0xfffffffc00f08947 */ /* 0x002fea000383ffff */
[----:B------:R-:W-:Y:S05]  /*95a0*/  BRA `(.L_x_203) ;  /* 0xfffffff800f47947 */ /* 0x000fea000383ffff */
.L_x_204:
[----:B------:R-:W-:-:S00]  /*95b0*/  BRA `(.L_x_204) ;  /* 0xfffffffc00fc7947 */ /* 0x000fc0000383ffff */
[----:B------:R-:W-:-:S00]  /*95c0*/  NOP ;  /* 0x0000000000007918 */ /* 0x000fc00000000000 */
        /* <DEDUP_REMOVED lines=11> */
.L_x_205:


//--------------------- .nv.shared._ZN7cutlass13device_kernelINS_4gemm6kernel13GemmUniversalIN4cute5tupleIJiiiiEEENS1_10collective13CollectiveMmaINS1_37MainloopSm90TmaGmmaWarpSpecializedFP8ILi6ENS5_IJNS4_1CILi1EEESB_SB_EEENS1_35KernelTmaWarpSpecializedCooperativeEEENS5_IJNSA_ILi128EEESF_NSA_ILi32EEEEEENS_12float_e5m2_tENS5_IJlSB_lEEESI_SJ_NS4_8TiledMMAINS4_8MMA_AtomIJNS4_4SM904GMMA31MMA_64x128x32_F32E5M2E5M2_SS_TNILNSN_7ScaleInE1ELSP_1EEEEEENS4_6LayoutINS5_IJNSA_ILi2EEESB_SB_EEENS5_IJSB_NSA_ILi0EEESV_EEEEENS5_IJNS4_10UnderscoreESY_SY_EEEEENS4_13SM90_TMA_LOADENS4_14ComposedLayoutINS4_7SwizzleILi1ELi4ELi3EEENS4_18smem_ptr_flag_bitsILi8EEENSS_INS5_IJNSA_ILi8EEESG_EEENS5_IJSG_SB_EEEEEEEvNS4_8identityES11_S1B_vS1C_EENS_8epilogue10collective6detail29Sm90TmaWarpSpecializedAdapterINS1F_15DefaultEpilogueISI_SJ_SJ_NS1E_6thread17LinearCombinationISI_Li1EffLNS1J_9ScaleType4KindE0ELNS_15FloatRoundStyleE2ESI_EENS1_15EpilogueDefaultEEEEEvvEEEEvNT_6ParamsE --------------------------
	.section	.nv.shared._ZN7cutlass13device_kernelINS_4gemm6kernel13GemmUniversalIN4cute5tupleIJiiiiEEENS1_10collective13CollectiveMmaINS1_37MainloopSm90TmaGmmaWarpSpecializedFP8ILi6ENS5_IJNS4_1CILi1EEESB_SB_EEENS1_35KernelTmaWarpSpecializedCooperativeEEENS5_IJNSA_ILi128EEESF_NSA_ILi32EEEEEENS_12float_e5m2_tENS5_IJlSB_lEEESI_SJ_NS4_8TiledMMAINS4_8MMA_AtomIJNS4_4SM904GMMA31MMA_64x128x32_F32E5M2E5M2_SS_TNILNSN_7ScaleInE1ELSP_1EEEEEENS4_6LayoutINS5_IJNSA_ILi2EEESB_SB_EEENS5_IJSB_NSA_ILi0EEESV_EEEEENS5_IJNS4_10UnderscoreESY_SY_EEEEENS4_13SM90_TMA_LOADENS4_14ComposedLayoutINS4_7SwizzleILi1ELi4ELi3EEENS4_18smem_ptr_flag_bitsILi8EEENSS_INS5_IJNSA_ILi8EEESG_EEENS5_IJSG_SB_EEEEEEEvNS4_8identityES11_S1B_vS1C_EENS_8epilogue10collective6detail29Sm90TmaWarpSpecializedAdapterINS1F_15DefaultEpilogueISI_SJ_SJ_NS1E_6thread17LinearCombinationISI_Li1EffLNS1J_9ScaleType4KindE0ELNS_15FloatRoundStyleE2ESI_EENS1_15EpilogueDefaultEEEEEvvEEEEvNT_6ParamsE,"aw",@nobits
	.sectionflags	@""
	.align	16
	.zero		1024


//--------------------- .nv.shared.reserved.0     --------------------------
	.section	.nv.shared.reserved.0,"aw",@nobits
	.weak		__nv_reservedSMEM_offset_0_alias
	.size		__nv_reservedSMEM_offset_0_alias, 0, 0
	.other		__nv_reservedSMEM_offset_0_alias,@"STO_CUDA_RESERVED_SHARED STV_DEFAULT"
__nv_reservedSMEM_offset_0_alias:
	.zero		0


//--------------------- .nv.global                --------------------------
	.section	.nv.global,"aw",@nobits
.nv.global:
	.type		_ZN40_INTERNAL_6e4359af_4_k_cu_be8a2b96_287674cute1_E,@object
	.size		_ZN40_INTERNAL_6e4359af_4_k_cu_be8a2b96_287674cute1_E,(_ZN40_INTERNAL_6e4359af_4_k_cu_be8a2b96_287674cuda3std3__45__cpo6cbeginE - _ZN40_INTERNAL_6e4359af_4_k_cu_be8a2b96_287674cute1_E)
_ZN40_INTERNAL_6e4359af_4_k_cu_be8a2b96_287674cute1_E:
	.zero		1
	.type		_ZN40_INTERNAL_6e4359af_4_k_cu_be8a2b96_287674cuda3std3__45__cpo6cbeginE,@object
	.size		_ZN40_INTERNAL_6e4359af_4_k_cu_be8a2b96_287674cuda3std3__45__cpo6cbeginE,(_ZN40_INTERNAL_6e4359af_4_k_cu_be8a2b96_287674cuda3std3__48in_placeE - _ZN40_INTERNAL_6e4359af_4_k_cu_be8a2b96_287674cuda3std3__45__cpo6cbeginE)
_ZN40_INTERNAL_6e4359af_4_k_cu_be8a2b96_287674cuda3std3__45__cpo6cbeginE:
	.zero		1
	.type		_ZN40_INTERNAL_6e4359af_4_k_cu_be8a2b96_287674cuda3std3__48in_placeE,@object
	.size		_ZN40_INTERNAL_6e4359af_4_k_cu_be8a2b96_287674cuda3std3__48in_placeE,(_ZN40_INTERNAL_6e4359af_4_k_cu_be8a2b96_287674cuda3std6ranges3__45__cpo9iter_moveE - _ZN40_INTERNAL_6e4359af_4_k_cu_be8a2b96_287674cuda3std3__48in_placeE)
_ZN40_INTERNAL_6e4359af_4_k_cu_be8a2b96_287674cuda3std3__48in_placeE:
	.zero		1
	.type		_ZN40_INTERNAL_6e4359af_4_k_cu_be8a2b96_287674cuda3std6ranges3__45__cpo9iter_moveE,@object
	.size		_ZN40_INTERNAL_6e4359af_4_k_cu_be8a2b96_287674cuda3std6ranges3__45__cpo9iter_moveE,(_ZN40_INTERNAL_6e4359af_4_k_cu_be8a2b96_287674cuda3std3__45__cpo5beginE - _ZN40_INTERNAL_6e4359af_4_k_cu_be8a2b96_287674cuda3std6ranges3__45__cpo9iter_moveE)
_ZN40_INTERNAL_6e4359af_4_k_cu_be8a2b96_287674cuda3std6ranges3__45__cpo9iter_moveE:
	.zero		1
	.type		_ZN40_INTERNAL_6e4359af_4_k_cu_be8a2b96_287674cuda3std3__45__cpo5beginE,@object
	.size		_ZN40_INTERNAL_6e4359af_4_k_cu_be8a2b96_287674cuda3std3__45__cpo5beginE,(_ZN40_INTERNAL_6e4359af_4_k_cu_be8a2b96_287674cuda3std3__442_GLOBAL__N__6e4359af_4_k_cu_be8a2b96_287676ignoreE - _ZN40_INTERNAL_6e4359af_4_k_cu_be8a2b96_287674cuda3std3__45__cpo5beginE)
_ZN40_INTERNAL_6e4359af_4_k_cu_be8a2b96_287674cuda3std3__45__cpo5beginE:
	.zero		1
	.type		_ZN40_INTERNAL_6e4359af_4_k_cu_be8a2b96_287674cuda3std3__442_GLOBAL__N__6e4359af_4_k_cu_be8a2b96_287676ignoreE,@object
	.size		_ZN40_INTERNAL_6e4359af_4_k_cu_be8a2b96_287674cuda3std3__442_GLOBAL__N__6e4359af_4_k_cu_be8a2b96_287676ignoreE,(_ZN40_INTERNAL_6e4359af_4_k_cu_be8a2b96_287674cute7productE - _ZN40_INTERNAL_6e4359af_4_k_cu_be8a2b96_287674cuda3std3__442_GLOBAL__N__6e4359af_4_k_cu_be8a2b96_287676ignoreE)
_ZN40_INTERNAL_6e4359af_4_k_cu_be8a2b96_287674cuda3std3__442_GLOBAL__N__6e4359af_4_k_cu_be8a2b96_287676ignoreE:
	.zero		1
	.type		_ZN40_INTERNAL_6e4359af_4_k_cu_be8a2b96_287674cute7productE,@object
	.size		_ZN40_INTERNAL_6e4359af_4_k_cu_be8a2b96_287674cute7productE,(_ZN40_INTERNAL_6e4359af_4_k_cu_be8a2b96_287674cuda3std3__45__cpo3endE - _ZN40_INTERNAL_6e4359af_4_k_cu_be8a2b96_287674cute7productE)
_ZN40_INTERNAL_6e4359af_4_k_cu_be8a2b96_287674cute7productE:
	.zero		1
	.type		_ZN40_INTERNAL_6e4359af_4_k_cu_be8a2b96_287674cuda3std3__45__cpo3endE,@object
	.size		_ZN40_INTERNAL_6e4359af_4_k_cu_be8a2b96_287674cuda3std3__45__cpo3endE,(_ZN40_INTERNAL_6e4359af_4_k_cu_be8a2b96_287674cuda3std3__419piecewise_constructE - _ZN40_INTERNAL_6e4359af_4_k_cu_be8a2b96_287674cuda3std3__45__cpo3endE)
_ZN40_INTERNAL_6e4359af_4_k_cu_be8a2b96_287674cuda3std3__45__cpo3endE:
	.zero		1
	.type		_ZN40_INTERNAL_6e4359af_4_k_cu_be8a2b96_287674cuda3std3__419piecewise_constructE,@object
	.size		_ZN40_INTERNAL_6e4359af_4_k_cu_be8a2b96_287674cuda3std3__419piecewise_constructE,(_ZN40_INTERNAL_6e4359af_4_k_cu_be8a2b96_287674cuda3std3__45__cpo4cendE - _ZN40_INTERNAL_6e4359af_4_k_cu_be8a2b96_287674cuda3std3__419piecewise_constructE)
_ZN40_INTERNAL_6e4359af_4_k_cu_be8a2b96_287674cuda3std3__419piecewise_constructE:
	.zero		1
	.type		_ZN40_INTERNAL_6e4359af_4_k_cu_be8a2b96_287674cuda3std3__45__cpo4cendE,@object
	.size		_ZN40_INTERNAL_6e4359af_4_k_cu_be8a2b96_287674cuda3std3__45__cpo4cendE,(_ZN40_INTERNAL_6e4359af_4_k_cu_be8a2b96_287674cuda3std6ranges3__45__cpo4swapE - _ZN40_INTERNAL_6e4359af_4_k_cu_be8a2b96_287674cuda3std3__45__cpo4cendE)
_ZN40_INTERNAL_6e4359af_4_k_cu_be8a2b96_287674cuda3std3__45__cpo4cendE:
	.zero		1
	.type		_ZN40_INTERNAL_6e4359af_4_k_cu_be8a2b96_287674cuda3std6ranges3__45__cpo4swapE,@object
	.size		_ZN40_INTERNAL_6e4359af_4_k_cu_be8a2b96_287674cuda3std6ranges3__45__cpo4swapE,(.L_7 - _ZN40_INTERNAL_6e4359af_4_k_cu_be8a2b96_287674cuda3std6ranges3__45__cpo4swapE)
_ZN40_INTERNAL_6e4359af_4_k_cu_be8a2b96_287674cuda3std6ranges3__45__cpo4swapE:
	.zero		1
.L_7:


//--------------------- .nv.constant0._ZN7cutlass13device_kernelINS_4gemm6kernel13GemmUniversalIN4cute5tupleIJiiiiEEENS1_10collective13CollectiveMmaINS1_37MainloopSm90TmaGmmaWarpSpecializedFP8ILi6ENS5_IJNS4_1CILi1EEESB_SB_EEENS1_35KernelTmaWarpSpecializedCooperativeEEENS5_IJNSA_ILi128EEESF_NSA_ILi32EEEEEENS_12float_e5m2_tENS5_IJlSB_lEEESI_SJ_NS4_8TiledMMAINS4_8MMA_AtomIJNS4_4SM904GMMA31MMA_64x128x32_F32E5M2E5M2_SS_TNILNSN_7ScaleInE1ELSP_1EEEEEENS4_6LayoutINS5_IJNSA_ILi2EEESB_SB_EEENS5_IJSB_NSA_ILi0EEESV_EEEEENS5_IJNS4_10UnderscoreESY_SY_EEEEENS4_13SM90_TMA_LOADENS4_14ComposedLayoutINS4_7SwizzleILi1ELi4ELi3EEENS4_18smem_ptr_flag_bitsILi8EEENSS_INS5_IJNSA_ILi8EEESG_EEENS5_IJSG_SB_EEEEEEEvNS4_8identityES11_S1B_vS1C_EENS_8epilogue10collective6detail29Sm90TmaWarpSpecializedAdapterINS1F_15DefaultEpilogueISI_SJ_SJ_NS1E_6thread17LinearCombinationISI_Li1EffLNS1J_9ScaleType4KindE0ELNS_15FloatRoundStyleE2ESI_EENS1_15EpilogueDefaultEEEEEvvEEEEvNT_6ParamsE --------------------------
	.section	.nv.constant0._ZN7cutlass13device_kernelINS_4gemm6kernel13GemmUniversalIN4cute5tupleIJiiiiEEENS1_10collective13CollectiveMmaINS1_37MainloopSm90TmaGmmaWarpSpecializedFP8ILi6ENS5_IJNS4_1CILi1EEESB_SB_EEENS1_35KernelTmaWarpSpecializedCooperativeEEENS5_IJNSA_ILi128EEESF_NSA_ILi32EEEEEENS_12float_e5m2_tENS5_IJlSB_lEEESI_SJ_NS4_8TiledMMAINS4_8MMA_AtomIJNS4_4SM904GMMA31MMA_64x128x32_F32E5M2E5M2_SS_TNILNSN_7ScaleInE1ELSP_1EEEEEENS4_6LayoutINS5_IJNSA_ILi2EEESB_SB_EEENS5_IJSB_NSA_ILi0EEESV_EEEEENS5_IJNS4_10UnderscoreESY_SY_EEEEENS4_13SM90_TMA_LOADENS4_14ComposedLayoutINS4_7SwizzleILi1ELi4ELi3EEENS4_18smem_ptr_flag_bitsILi8EEENSS_INS5_IJNSA_ILi8EEESG_EEENS5_IJSG_SB_EEEEEEEvNS4_8identityES11_S1B_vS1C_EENS_8epilogue10collective6detail29Sm90TmaWarpSpecializedAdapterINS1F_15DefaultEpilogueISI_SJ_SJ_NS1E_6thread17LinearCombinationISI_Li1EffLNS1J_9ScaleType4KindE0ELNS_15FloatRoundStyleE2ESI_EENS1_15EpilogueDefaultEEEEEvvEEEEvNT_6ParamsE,"a",@progbits
	.sectionflags	@""
	.align	4
.nv.constant0._ZN7cutlass13device_kernelINS_4gemm6kernel13GemmUniversalIN4cute5tupleIJiiiiEEENS1_10collective13CollectiveMmaINS1_37MainloopSm90TmaGmmaWarpSpecializedFP8ILi6ENS5_IJNS4_1CILi1EEESB_SB_EEENS1_35KernelTmaWarpSpecializedCooperativeEEENS5_IJNSA_ILi128EEESF_NSA_ILi32EEEEEENS_12float_e5m2_tENS5_IJlSB_lEEESI_SJ_NS4_8TiledMMAINS4_8MMA_AtomIJNS4_4SM904GMMA31MMA_64x128x32_F32E5M2E5M2_SS_TNILNSN_7ScaleInE1ELSP_1EEEEEENS4_6LayoutINS5_IJNSA_ILi2EEESB_SB_EEENS5_IJSB_NSA_ILi0EEESV_EEEEENS5_IJNS4_10UnderscoreESY_SY_EEEEENS4_13SM90_TMA_LOADENS4_14ComposedLayoutINS4_7SwizzleILi1ELi4ELi3EEENS4_18smem_ptr_flag_bitsILi8EEENSS_INS5_IJNSA_ILi8EEESG_EEENS5_IJSG_SB_EEEEEEEvNS4_8identityES11_S1B_vS1C_EENS_8epilogue10collective6detail29Sm90TmaWarpSpecializedAdapterINS1F_15DefaultEpilogueISI_SJ_SJ_NS1E_6thread17LinearCombinationISI_Li1EffLNS1J_9ScaleType4KindE0ELNS_15FloatRoundStyleE2ESI_EENS1_15EpilogueDefaultEEEEEvvEEEEvNT_6ParamsE:
	.zero		1664


//--------------------- SYMBOLS --------------------------

	.type		.nv.reservedSmem.offset0,@object
	.size		.nv.reservedSmem.offset0,0x4
